//
// Generated by NVIDIA NVVM Compiler
//
// Compiler Build ID: CL-36424714
// Cuda compilation tools, release 13.0, V13.0.88
// Based on NVVM 20.0.0
//

.version 9.0
.target sm_100
.address_size 64

	// .globl	_Z5zero_jPd

.visible .entry _Z5zero_jPd(
	.param .u32 _Z5zero_jPd_param_0,
	.param .u64 .ptr .align 1 _Z5zero_jPd_param_1
)
{
	.reg .pred 	%p<2>;
	.reg .b32 	%r<6>;
	.reg .b64 	%rd<6>;

	ld.param.u32 	%r2, [_Z5zero_jPd_param_0];
	ld.param.u64 	%rd1, [_Z5zero_jPd_param_1];
	mov.u32 	%r3, %ctaid.x;
	mov.u32 	%r4, %ntid.x;
	mov.u32 	%r5, %tid.x;
	mad.lo.s32 	%r1, %r3, %r4, %r5;
	setp.ge.u32 	%p1, %r1, %r2;
	@%p1 bra 	$L__BB0_2;
	cvta.to.global.u64 	%rd2, %rd1;
	mul.wide.u32 	%rd3, %r1, 8;
	add.s64 	%rd4, %rd2, %rd3;
	mov.b64 	%rd5, 0;
	st.global.u64 	[%rd4], %rd5;
$L__BB0_2:
	ret;

}
	// .globl	_Z4add_jPKdS0_Pd
.visible .entry _Z4add_jPKdS0_Pd(
	.param .u32 _Z4add_jPKdS0_Pd_param_0,
	.param .u64 .ptr .align 1 _Z4add_jPKdS0_Pd_param_1,
	.param .u64 .ptr .align 1 _Z4add_jPKdS0_Pd_param_2,
	.param .u64 .ptr .align 1 _Z4add_jPKdS0_Pd_param_3
)
{
	.reg .pred 	%p<2>;
	.reg .b32 	%r<6>;
	.reg .b64 	%rd<11>;
	.reg .b64 	%fd<4>;

	ld.param.u32 	%r2, [_Z4add_jPKdS0_Pd_param_0];
	ld.param.u64 	%rd1, [_Z4add_jPKdS0_Pd_param_1];
	ld.param.u64 	%rd2, [_Z4add_jPKdS0_Pd_param_2];
	ld.param.u64 	%rd3, [_Z4add_jPKdS0_Pd_param_3];
	mov.u32 	%r3, %ctaid.x;
	mov.u32 	%r4, %ntid.x;
	mov.u32 	%r5, %tid.x;
	mad.lo.s32 	%r1, %r3, %r4, %r5;
	setp.ge.u32 	%p1, %r1, %r2;
	@%p1 bra 	$L__BB1_2;
	cvta.to.global.u64 	%rd4, %rd1;
	cvta.to.global.u64 	%rd5, %rd2;
	cvta.to.global.u64 	%rd6, %rd3;
	mul.wide.u32 	%rd7, %r1, 8;
	add.s64 	%rd8, %rd4, %rd7;
	ld.global.f64 	%fd1, [%rd8];
	add.s64 	%rd9, %rd5, %rd7;
	ld.global.f64 	%fd2, [%rd9];
	add.f64 	%fd3, %fd1, %fd2;
	add.s64 	%rd10, %rd6, %rd7;
	st.global.f64 	[%rd10], %fd3;
$L__BB1_2:
	ret;

}
	// .globl	_Z9subtract_jPKdS0_Pd
.visible .entry _Z9subtract_jPKdS0_Pd(
	.param .u32 _Z9subtract_jPKdS0_Pd_param_0,
	.param .u64 .ptr .align 1 _Z9subtract_jPKdS0_Pd_param_1,
	.param .u64 .ptr .align 1 _Z9subtract_jPKdS0_Pd_param_2,
	.param .u64 .ptr .align 1 _Z9subtract_jPKdS0_Pd_param_3
)
{
	.reg .pred 	%p<2>;
	.reg .b32 	%r<6>;
	.reg .b64 	%rd<11>;
	.reg .b64 	%fd<4>;

	ld.param.u32 	%r2, [_Z9subtract_jPKdS0_Pd_param_0];
	ld.param.u64 	%rd1, [_Z9subtract_jPKdS0_Pd_param_1];
	ld.param.u64 	%rd2, [_Z9subtract_jPKdS0_Pd_param_2];
	ld.param.u64 	%rd3, [_Z9subtract_jPKdS0_Pd_param_3];
	mov.u32 	%r3, %ctaid.x;
	mov.u32 	%r4, %ntid.x;
	mov.u32 	%r5, %tid.x;
	mad.lo.s32 	%r1, %r3, %r4, %r5;
	setp.ge.u32 	%p1, %r1, %r2;
	@%p1 bra 	$L__BB2_2;
	cvta.to.global.u64 	%rd4, %rd1;
	cvta.to.global.u64 	%rd5, %rd2;
	cvta.to.global.u64 	%rd6, %rd3;
	mul.wide.u32 	%rd7, %r1, 8;
	add.s64 	%rd8, %rd4, %rd7;
	ld.global.f64 	%fd1, [%rd8];
	add.s64 	%rd9, %rd5, %rd7;
	ld.global.f64 	%fd2, [%rd9];
	sub.f64 	%fd3, %fd1, %fd2;
	add.s64 	%rd10, %rd6, %rd7;
	st.global.f64 	[%rd10], %fd3;
$L__BB2_2:
	ret;

}
	// .globl	_Z9multiply_jPKdS0_Pd
.visible .entry _Z9multiply_jPKdS0_Pd(
	.param .u32 _Z9multiply_jPKdS0_Pd_param_0,
	.param .u64 .ptr .align 1 _Z9multiply_jPKdS0_Pd_param_1,
	.param .u64 .ptr .align 1 _Z9multiply_jPKdS0_Pd_param_2,
	.param .u64 .ptr .align 1 _Z9multiply_jPKdS0_Pd_param_3
)
{
	.reg .pred 	%p<2>;
	.reg .b32 	%r<6>;
	.reg .b64 	%rd<11>;
	.reg .b64 	%fd<4>;

	ld.param.u32 	%r2, [_Z9multiply_jPKdS0_Pd_param_0];
	ld.param.u64 	%rd1, [_Z9multiply_jPKdS0_Pd_param_1];
	ld.param.u64 	%rd2, [_Z9multiply_jPKdS0_Pd_param_2];
	ld.param.u64 	%rd3, [_Z9multiply_jPKdS0_Pd_param_3];
	mov.u32 	%r3, %ctaid.x;
	mov.u32 	%r4, %ntid.x;
	mov.u32 	%r5, %tid.x;
	mad.lo.s32 	%r1, %r3, %r4, %r5;
	setp.ge.u32 	%p1, %r1, %r2;
	@%p1 bra 	$L__BB3_2;
	cvta.to.global.u64 	%rd4, %rd1;
	cvta.to.global.u64 	%rd5, %rd2;
	cvta.to.global.u64 	%rd6, %rd3;
	mul.wide.u32 	%rd7, %r1, 8;
	add.s64 	%rd8, %rd4, %rd7;
	ld.global.f64 	%fd1, [%rd8];
	add.s64 	%rd9, %rd5, %rd7;
	ld.global.f64 	%fd2, [%rd9];
	mul.f64 	%fd3, %fd1, %fd2;
	add.s64 	%rd10, %rd6, %rd7;
	st.global.f64 	[%rd10], %fd3;
$L__BB3_2:
	ret;

}
	// .globl	_Z24dotVectorsWithMatrixOut_jjPKdS0_Pd
.visible .entry _Z24dotVectorsWithMatrixOut_jjPKdS0_Pd(
	.param .u32 _Z24dotVectorsWithMatrixOut_jjPKdS0_Pd_param_0,
	.param .u32 _Z24dotVectorsWithMatrixOut_jjPKdS0_Pd_param_1,
	.param .u64 .ptr .align 1 _Z24dotVectorsWithMatrixOut_jjPKdS0_Pd_param_2,
	.param .u64 .ptr .align 1 _Z24dotVectorsWithMatrixOut_jjPKdS0_Pd_param_3,
	.param .u64 .ptr .align 1 _Z24dotVectorsWithMatrixOut_jjPKdS0_Pd_param_4
)
{
	.reg .pred 	%p<4>;
	.reg .b32 	%r<14>;
	.reg .b64 	%rd<13>;
	.reg .b64 	%fd<4>;

	ld.param.u32 	%r4, [_Z24dotVectorsWithMatrixOut_jjPKdS0_Pd_param_0];
	ld.param.u32 	%r5, [_Z24dotVectorsWithMatrixOut_jjPKdS0_Pd_param_1];
	ld.param.u64 	%rd1, [_Z24dotVectorsWithMatrixOut_jjPKdS0_Pd_param_2];
	ld.param.u64 	%rd2, [_Z24dotVectorsWithMatrixOut_jjPKdS0_Pd_param_3];
	ld.param.u64 	%rd3, [_Z24dotVectorsWithMatrixOut_jjPKdS0_Pd_param_4];
	mov.u32 	%r6, %ctaid.x;
	mov.u32 	%r7, %ntid.x;
	mov.u32 	%r8, %tid.x;
	mad.lo.s32 	%r1, %r6, %r7, %r8;
	mov.u32 	%r9, %ctaid.y;
	mov.u32 	%r10, %ntid.y;
	mov.u32 	%r11, %tid.y;
	mad.lo.s32 	%r12, %r9, %r10, %r11;
	setp.ge.u32 	%p1, %r1, %r4;
	setp.ge.u32 	%p2, %r12, %r5;
	or.pred  	%p3, %p1, %p2;
	@%p3 bra 	$L__BB4_2;
	cvta.to.global.u64 	%rd4, %rd1;
	cvta.to.global.u64 	%rd5, %rd2;
	cvta.to.global.u64 	%rd6, %rd3;
	mul.wide.u32 	%rd7, %r1, 8;
	add.s64 	%rd8, %rd4, %rd7;
	ld.global.f64 	%fd1, [%rd8];
	mul.wide.u32 	%rd9, %r12, 8;
	add.s64 	%rd10, %rd5, %rd9;
	ld.global.f64 	%fd2, [%rd10];
	mul.f64 	%fd3, %fd1, %fd2;
	mad.lo.s32 	%r13, %r5, %r1, %r12;
	mul.wide.u32 	%rd11, %r13, 8;
	add.s64 	%rd12, %rd6, %rd11;
	st.global.f64 	[%rd12], %fd3;
$L__BB4_2:
	ret;

}
	// .globl	_Z16dotMatrixVector_jjPKdS0_Pd
.visible .entry _Z16dotMatrixVector_jjPKdS0_Pd(
	.param .u32 _Z16dotMatrixVector_jjPKdS0_Pd_param_0,
	.param .u32 _Z16dotMatrixVector_jjPKdS0_Pd_param_1,
	.param .u64 .ptr .align 1 _Z16dotMatrixVector_jjPKdS0_Pd_param_2,
	.param .u64 .ptr .align 1 _Z16dotMatrixVector_jjPKdS0_Pd_param_3,
	.param .u64 .ptr .align 1 _Z16dotMatrixVector_jjPKdS0_Pd_param_4
)
{
	.reg .pred 	%p<11>;
	.reg .b32 	%r<61>;
	.reg .b64 	%rd<79>;
	.reg .b64 	%fd<100>;

	ld.param.u32 	%r21, [_Z16dotMatrixVector_jjPKdS0_Pd_param_0];
	ld.param.u32 	%r20, [_Z16dotMatrixVector_jjPKdS0_Pd_param_1];
	ld.param.u64 	%rd8, [_Z16dotMatrixVector_jjPKdS0_Pd_param_2];
	ld.param.u64 	%rd9, [_Z16dotMatrixVector_jjPKdS0_Pd_param_3];
	ld.param.u64 	%rd7, [_Z16dotMatrixVector_jjPKdS0_Pd_param_4];
	cvta.to.global.u64 	%rd1, %rd9;
	cvta.to.global.u64 	%rd2, %rd8;
	mov.u32 	%r22, %ctaid.x;
	mov.u32 	%r23, %ntid.x;
	mov.u32 	%r24, %tid.x;
	mad.lo.s32 	%r1, %r22, %r23, %r24;
	setp.ge.u32 	%p1, %r1, %r21;
	@%p1 bra 	$L__BB5_14;
	cvta.to.global.u64 	%rd10, %rd7;
	mul.wide.u32 	%rd11, %r1, 8;
	add.s64 	%rd3, %rd10, %rd11;
	mov.b64 	%rd12, 0;
	st.global.u64 	[%rd3], %rd12;
	setp.eq.s32 	%p2, %r20, 0;
	@%p2 bra 	$L__BB5_14;
	mul.lo.s32 	%r2, %r20, %r1;
	and.b32  	%r3, %r20, 15;
	setp.lt.u32 	%p3, %r20, 16;
	mov.b32 	%r57, 0;
	mov.f64 	%fd96, 0d0000000000000000;
	@%p3 bra 	$L__BB5_5;
	and.b32  	%r57, %r20, -16;
	mov.b32 	%r55, 0;
	mov.f64 	%fd96, 0d0000000000000000;
$L__BB5_4:
	.pragma "nounroll";
	add.s32 	%r27, %r55, %r2;
	mul.wide.u32 	%rd13, %r27, 8;
	add.s64 	%rd14, %rd2, %rd13;
	ld.global.f64 	%fd12, [%rd14];
	mul.wide.u32 	%rd15, %r55, 8;
	add.s64 	%rd16, %rd1, %rd15;
	ld.global.f64 	%fd13, [%rd16];
	fma.rn.f64 	%fd14, %fd12, %fd13, %fd96;
	st.global.f64 	[%rd3], %fd14;
	add.s32 	%r28, %r27, 1;
	mul.wide.u32 	%rd17, %r28, 8;
	add.s64 	%rd18, %rd2, %rd17;
	ld.global.f64 	%fd15, [%rd18];
	ld.global.f64 	%fd16, [%rd16+8];
	fma.rn.f64 	%fd17, %fd15, %fd16, %fd14;
	st.global.f64 	[%rd3], %fd17;
	add.s32 	%r29, %r27, 2;
	mul.wide.u32 	%rd19, %r29, 8;
	add.s64 	%rd20, %rd2, %rd19;
	ld.global.f64 	%fd18, [%rd20];
	ld.global.f64 	%fd19, [%rd16+16];
	fma.rn.f64 	%fd20, %fd18, %fd19, %fd17;
	st.global.f64 	[%rd3], %fd20;
	add.s32 	%r30, %r27, 3;
	mul.wide.u32 	%rd21, %r30, 8;
	add.s64 	%rd22, %rd2, %rd21;
	ld.global.f64 	%fd21, [%rd22];
	ld.global.f64 	%fd22, [%rd16+24];
	fma.rn.f64 	%fd23, %fd21, %fd22, %fd20;
	st.global.f64 	[%rd3], %fd23;
	add.s32 	%r31, %r27, 4;
	mul.wide.u32 	%rd23, %r31, 8;
	add.s64 	%rd24, %rd2, %rd23;
	ld.global.f64 	%fd24, [%rd24];
	ld.global.f64 	%fd25, [%rd16+32];
	fma.rn.f64 	%fd26, %fd24, %fd25, %fd23;
	st.global.f64 	[%rd3], %fd26;
	add.s32 	%r32, %r27, 5;
	mul.wide.u32 	%rd25, %r32, 8;
	add.s64 	%rd26, %rd2, %rd25;
	ld.global.f64 	%fd27, [%rd26];
	ld.global.f64 	%fd28, [%rd16+40];
	fma.rn.f64 	%fd29, %fd27, %fd28, %fd26;
	st.global.f64 	[%rd3], %fd29;
	add.s32 	%r33, %r27, 6;
	mul.wide.u32 	%rd27, %r33, 8;
	add.s64 	%rd28, %rd2, %rd27;
	ld.global.f64 	%fd30, [%rd28];
	ld.global.f64 	%fd31, [%rd16+48];
	fma.rn.f64 	%fd32, %fd30, %fd31, %fd29;
	st.global.f64 	[%rd3], %fd32;
	add.s32 	%r34, %r27, 7;
	mul.wide.u32 	%rd29, %r34, 8;
	add.s64 	%rd30, %rd2, %rd29;
	ld.global.f64 	%fd33, [%rd30];
	ld.global.f64 	%fd34, [%rd16+56];
	fma.rn.f64 	%fd35, %fd33, %fd34, %fd32;
	st.global.f64 	[%rd3], %fd35;
	add.s32 	%r35, %r27, 8;
	mul.wide.u32 	%rd31, %r35, 8;
	add.s64 	%rd32, %rd2, %rd31;
	ld.global.f64 	%fd36, [%rd32];
	ld.global.f64 	%fd37, [%rd16+64];
	fma.rn.f64 	%fd38, %fd36, %fd37, %fd35;
	st.global.f64 	[%rd3], %fd38;
	add.s32 	%r36, %r27, 9;
	mul.wide.u32 	%rd33, %r36, 8;
	add.s64 	%rd34, %rd2, %rd33;
	ld.global.f64 	%fd39, [%rd34];
	ld.global.f64 	%fd40, [%rd16+72];
	fma.rn.f64 	%fd41, %fd39, %fd40, %fd38;
	st.global.f64 	[%rd3], %fd41;
	add.s32 	%r37, %r27, 10;
	mul.wide.u32 	%rd35, %r37, 8;
	add.s64 	%rd36, %rd2, %rd35;
	ld.global.f64 	%fd42, [%rd36];
	ld.global.f64 	%fd43, [%rd16+80];
	fma.rn.f64 	%fd44, %fd42, %fd43, %fd41;
	st.global.f64 	[%rd3], %fd44;
	add.s32 	%r38, %r27, 11;
	mul.wide.u32 	%rd37, %r38, 8;
	add.s64 	%rd38, %rd2, %rd37;
	ld.global.f64 	%fd45, [%rd38];
	ld.global.f64 	%fd46, [%rd16+88];
	fma.rn.f64 	%fd47, %fd45, %fd46, %fd44;
	st.global.f64 	[%rd3], %fd47;
	add.s32 	%r39, %r27, 12;
	mul.wide.u32 	%rd39, %r39, 8;
	add.s64 	%rd40, %rd2, %rd39;
	ld.global.f64 	%fd48, [%rd40];
	ld.global.f64 	%fd49, [%rd16+96];
	fma.rn.f64 	%fd50, %fd48, %fd49, %fd47;
	st.global.f64 	[%rd3], %fd50;
	add.s32 	%r40, %r27, 13;
	mul.wide.u32 	%rd41, %r40, 8;
	add.s64 	%rd42, %rd2, %rd41;
	ld.global.f64 	%fd51, [%rd42];
	ld.global.f64 	%fd52, [%rd16+104];
	fma.rn.f64 	%fd53, %fd51, %fd52, %fd50;
	st.global.f64 	[%rd3], %fd53;
	add.s32 	%r41, %r27, 14;
	mul.wide.u32 	%rd43, %r41, 8;
	add.s64 	%rd44, %rd2, %rd43;
	ld.global.f64 	%fd54, [%rd44];
	ld.global.f64 	%fd55, [%rd16+112];
	fma.rn.f64 	%fd56, %fd54, %fd55, %fd53;
	st.global.f64 	[%rd3], %fd56;
	add.s32 	%r42, %r27, 15;
	mul.wide.u32 	%rd45, %r42, 8;
	add.s64 	%rd46, %rd2, %rd45;
	ld.global.f64 	%fd57, [%rd46];
	ld.global.f64 	%fd58, [%rd16+120];
	fma.rn.f64 	%fd96, %fd57, %fd58, %fd56;
	st.global.f64 	[%rd3], %fd96;
	add.s32 	%r55, %r55, 16;
	setp.ne.s32 	%p4, %r55, %r57;
	@%p4 bra 	$L__BB5_4;
$L__BB5_5:
	setp.eq.s32 	%p5, %r3, 0;
	@%p5 bra 	$L__BB5_14;
	and.b32  	%r8, %r20, 7;
	setp.lt.u32 	%p6, %r3, 8;
	@%p6 bra 	$L__BB5_8;
	add.s32 	%r43, %r57, %r2;
	mul.wide.u32 	%rd47, %r43, 8;
	add.s64 	%rd48, %rd2, %rd47;
	ld.global.f64 	%fd59, [%rd48];
	mul.wide.u32 	%rd49, %r57, 8;
	add.s64 	%rd50, %rd1, %rd49;
	ld.global.f64 	%fd60, [%rd50];
	fma.rn.f64 	%fd61, %fd59, %fd60, %fd96;
	st.global.f64 	[%rd3], %fd61;
	add.s32 	%r44, %r43, 1;
	mul.wide.u32 	%rd51, %r44, 8;
	add.s64 	%rd52, %rd2, %rd51;
	ld.global.f64 	%fd62, [%rd52];
	ld.global.f64 	%fd63, [%rd50+8];
	fma.rn.f64 	%fd64, %fd62, %fd63, %fd61;
	st.global.f64 	[%rd3], %fd64;
	add.s32 	%r45, %r43, 2;
	mul.wide.u32 	%rd53, %r45, 8;
	add.s64 	%rd54, %rd2, %rd53;
	ld.global.f64 	%fd65, [%rd54];
	ld.global.f64 	%fd66, [%rd50+16];
	fma.rn.f64 	%fd67, %fd65, %fd66, %fd64;
	st.global.f64 	[%rd3], %fd67;
	add.s32 	%r46, %r43, 3;
	mul.wide.u32 	%rd55, %r46, 8;
	add.s64 	%rd56, %rd2, %rd55;
	ld.global.f64 	%fd68, [%rd56];
	ld.global.f64 	%fd69, [%rd50+24];
	fma.rn.f64 	%fd70, %fd68, %fd69, %fd67;
	st.global.f64 	[%rd3], %fd70;
	add.s32 	%r47, %r43, 4;
	mul.wide.u32 	%rd57, %r47, 8;
	add.s64 	%rd58, %rd2, %rd57;
	ld.global.f64 	%fd71, [%rd58];
	ld.global.f64 	%fd72, [%rd50+32];
	fma.rn.f64 	%fd73, %fd71, %fd72, %fd70;
	st.global.f64 	[%rd3], %fd73;
	add.s32 	%r48, %r43, 5;
	mul.wide.u32 	%rd59, %r48, 8;
	add.s64 	%rd60, %rd2, %rd59;
	ld.global.f64 	%fd74, [%rd60];
	ld.global.f64 	%fd75, [%rd50+40];
	fma.rn.f64 	%fd76, %fd74, %fd75, %fd73;
	st.global.f64 	[%rd3], %fd76;
	add.s32 	%r49, %r43, 6;
	mul.wide.u32 	%rd61, %r49, 8;
	add.s64 	%rd62, %rd2, %rd61;
	ld.global.f64 	%fd77, [%rd62];
	ld.global.f64 	%fd78, [%rd50+48];
	fma.rn.f64 	%fd79, %fd77, %fd78, %fd76;
	st.global.f64 	[%rd3], %fd79;
	add.s32 	%r50, %r43, 7;
	mul.wide.u32 	%rd63, %r50, 8;
	add.s64 	%rd64, %rd2, %rd63;
	ld.global.f64 	%fd80, [%rd64];
	ld.global.f64 	%fd81, [%rd50+56];
	fma.rn.f64 	%fd96, %fd80, %fd81, %fd79;
	st.global.f64 	[%rd3], %fd96;
	add.s32 	%r57, %r57, 8;
$L__BB5_8:
	setp.eq.s32 	%p7, %r8, 0;
	@%p7 bra 	$L__BB5_14;
	and.b32  	%r11, %r20, 3;
	setp.lt.u32 	%p8, %r8, 4;
	@%p8 bra 	$L__BB5_11;
	add.s32 	%r51, %r57, %r2;
	mul.wide.u32 	%rd65, %r51, 8;
	add.s64 	%rd66, %rd2, %rd65;
	ld.global.f64 	%fd82, [%rd66];
	mul.wide.u32 	%rd67, %r57, 8;
	add.s64 	%rd68, %rd1, %rd67;
	ld.global.f64 	%fd83, [%rd68];
	fma.rn.f64 	%fd84, %fd82, %fd83, %fd96;
	st.global.f64 	[%rd3], %fd84;
	add.s32 	%r52, %r51, 1;
	mul.wide.u32 	%rd69, %r52, 8;
	add.s64 	%rd70, %rd2, %rd69;
	ld.global.f64 	%fd85, [%rd70];
	ld.global.f64 	%fd86, [%rd68+8];
	fma.rn.f64 	%fd87, %fd85, %fd86, %fd84;
	st.global.f64 	[%rd3], %fd87;
	add.s32 	%r53, %r51, 2;
	mul.wide.u32 	%rd71, %r53, 8;
	add.s64 	%rd72, %rd2, %rd71;
	ld.global.f64 	%fd88, [%rd72];
	ld.global.f64 	%fd89, [%rd68+16];
	fma.rn.f64 	%fd90, %fd88, %fd89, %fd87;
	st.global.f64 	[%rd3], %fd90;
	add.s32 	%r54, %r51, 3;
	mul.wide.u32 	%rd73, %r54, 8;
	add.s64 	%rd74, %rd2, %rd73;
	ld.global.f64 	%fd91, [%rd74];
	ld.global.f64 	%fd92, [%rd68+24];
	fma.rn.f64 	%fd96, %fd91, %fd92, %fd90;
	st.global.f64 	[%rd3], %fd96;
	add.s32 	%r57, %r57, 4;
$L__BB5_11:
	setp.eq.s32 	%p9, %r11, 0;
	@%p9 bra 	$L__BB5_14;
	mul.wide.u32 	%rd75, %r57, 8;
	add.s64 	%rd78, %rd1, %rd75;
	add.s32 	%r60, %r57, %r2;
	neg.s32 	%r59, %r11;
$L__BB5_13:
	.pragma "nounroll";
	mul.wide.u32 	%rd76, %r60, 8;
	add.s64 	%rd77, %rd2, %rd76;
	ld.global.f64 	%fd93, [%rd77];
	ld.global.f64 	%fd94, [%rd78];
	fma.rn.f64 	%fd96, %fd93, %fd94, %fd96;
	st.global.f64 	[%rd3], %fd96;
	add.s64 	%rd78, %rd78, 8;
	add.s32 	%r60, %r60, 1;
	add.s32 	%r59, %r59, 1;
	setp.ne.s32 	%p10, %r59, 0;
	@%p10 bra 	$L__BB5_13;
$L__BB5_14:
	ret;

}
	// .globl	_Z16dotVectorMatrix_jjPKdS0_Pd
.visible .entry _Z16dotVectorMatrix_jjPKdS0_Pd(
	.param .u32 _Z16dotVectorMatrix_jjPKdS0_Pd_param_0,
	.param .u32 _Z16dotVectorMatrix_jjPKdS0_Pd_param_1,
	.param .u64 .ptr .align 1 _Z16dotVectorMatrix_jjPKdS0_Pd_param_2,
	.param .u64 .ptr .align 1 _Z16dotVectorMatrix_jjPKdS0_Pd_param_3,
	.param .u64 .ptr .align 1 _Z16dotVectorMatrix_jjPKdS0_Pd_param_4
)
{
	.reg .pred 	%p<11>;
	.reg .b32 	%r<67>;
	.reg .b64 	%rd<50>;
	.reg .b64 	%fd<56>;

	ld.param.u32 	%r39, [_Z16dotVectorMatrix_jjPKdS0_Pd_param_0];
	ld.param.u32 	%r40, [_Z16dotVectorMatrix_jjPKdS0_Pd_param_1];
	ld.param.u64 	%rd8, [_Z16dotVectorMatrix_jjPKdS0_Pd_param_2];
	ld.param.u64 	%rd9, [_Z16dotVectorMatrix_jjPKdS0_Pd_param_3];
	ld.param.u64 	%rd7, [_Z16dotVectorMatrix_jjPKdS0_Pd_param_4];
	cvta.to.global.u64 	%rd1, %rd8;
	cvta.to.global.u64 	%rd2, %rd9;
	mov.u32 	%r41, %ctaid.x;
	mov.u32 	%r42, %ntid.x;
	mul.lo.s32 	%r1, %r41, %r42;
	mov.u32 	%r2, %tid.x;
	add.s32 	%r3, %r1, %r2;
	setp.ge.u32 	%p1, %r3, %r40;
	@%p1 bra 	$L__BB6_13;
	cvta.to.global.u64 	%rd10, %rd7;
	mul.wide.u32 	%rd11, %r3, 8;
	add.s64 	%rd3, %rd10, %rd11;
	mov.b64 	%rd12, 0;
	st.global.u64 	[%rd3], %rd12;
	setp.eq.s32 	%p2, %r39, 0;
	@%p2 bra 	$L__BB6_13;
	and.b32  	%r4, %r39, 7;
	setp.lt.u32 	%p3, %r39, 8;
	mov.b32 	%r65, 0;
	mov.f64 	%fd53, 0d0000000000000000;
	@%p3 bra 	$L__BB6_5;
	and.b32  	%r65, %r39, -8;
	neg.s32 	%r63, %r65;
	shl.b32 	%r7, %r40, 3;
	mad.lo.s32 	%r61, %r40, 7, %r3;
	mad.lo.s32 	%r60, %r40, 6, %r3;
	mad.lo.s32 	%r59, %r40, 5, %r3;
	shl.b32 	%r44, %r40, 2;
	add.s32 	%r58, %r3, %r44;
	mad.lo.s32 	%r57, %r40, 3, %r3;
	shl.b32 	%r45, %r40, 1;
	add.s32 	%r56, %r3, %r45;
	add.s64 	%rd49, %rd1, 32;
	add.s32 	%r46, %r2, %r40;
	add.s32 	%r55, %r46, %r1;
	mov.f64 	%fd53, 0d0000000000000000;
	mov.u32 	%r62, %r3;
$L__BB6_4:
	.pragma "nounroll";
	mul.wide.u32 	%rd13, %r62, 8;
	add.s64 	%rd14, %rd2, %rd13;
	ld.global.f64 	%fd10, [%rd14];
	ld.global.f64 	%fd11, [%rd49+-32];
	fma.rn.f64 	%fd12, %fd10, %fd11, %fd53;
	st.global.f64 	[%rd3], %fd12;
	mul.wide.u32 	%rd15, %r55, 8;
	add.s64 	%rd16, %rd2, %rd15;
	ld.global.f64 	%fd13, [%rd16];
	ld.global.f64 	%fd14, [%rd49+-24];
	fma.rn.f64 	%fd15, %fd13, %fd14, %fd12;
	st.global.f64 	[%rd3], %fd15;
	mul.wide.u32 	%rd17, %r56, 8;
	add.s64 	%rd18, %rd2, %rd17;
	ld.global.f64 	%fd16, [%rd18];
	ld.global.f64 	%fd17, [%rd49+-16];
	fma.rn.f64 	%fd18, %fd16, %fd17, %fd15;
	st.global.f64 	[%rd3], %fd18;
	mul.wide.u32 	%rd19, %r57, 8;
	add.s64 	%rd20, %rd2, %rd19;
	ld.global.f64 	%fd19, [%rd20];
	ld.global.f64 	%fd20, [%rd49+-8];
	fma.rn.f64 	%fd21, %fd19, %fd20, %fd18;
	st.global.f64 	[%rd3], %fd21;
	mul.wide.u32 	%rd21, %r58, 8;
	add.s64 	%rd22, %rd2, %rd21;
	ld.global.f64 	%fd22, [%rd22];
	ld.global.f64 	%fd23, [%rd49];
	fma.rn.f64 	%fd24, %fd22, %fd23, %fd21;
	st.global.f64 	[%rd3], %fd24;
	mul.wide.u32 	%rd23, %r59, 8;
	add.s64 	%rd24, %rd2, %rd23;
	ld.global.f64 	%fd25, [%rd24];
	ld.global.f64 	%fd26, [%rd49+8];
	fma.rn.f64 	%fd27, %fd25, %fd26, %fd24;
	st.global.f64 	[%rd3], %fd27;
	mul.wide.u32 	%rd25, %r60, 8;
	add.s64 	%rd26, %rd2, %rd25;
	ld.global.f64 	%fd28, [%rd26];
	ld.global.f64 	%fd29, [%rd49+16];
	fma.rn.f64 	%fd30, %fd28, %fd29, %fd27;
	st.global.f64 	[%rd3], %fd30;
	mul.wide.u32 	%rd27, %r61, 8;
	add.s64 	%rd28, %rd2, %rd27;
	ld.global.f64 	%fd31, [%rd28];
	ld.global.f64 	%fd32, [%rd49+24];
	fma.rn.f64 	%fd53, %fd31, %fd32, %fd30;
	st.global.f64 	[%rd3], %fd53;
	add.s32 	%r63, %r63, 8;
	add.s32 	%r62, %r62, %r7;
	add.s32 	%r61, %r61, %r7;
	add.s32 	%r60, %r60, %r7;
	add.s32 	%r59, %r59, %r7;
	add.s32 	%r58, %r58, %r7;
	add.s32 	%r57, %r57, %r7;
	add.s32 	%r56, %r56, %r7;
	add.s64 	%rd49, %rd49, 64;
	add.s32 	%r55, %r55, %r7;
	setp.ne.s32 	%p4, %r63, 0;
	@%p4 bra 	$L__BB6_4;
$L__BB6_5:
	setp.eq.s32 	%p5, %r4, 0;
	@%p5 bra 	$L__BB6_13;
	and.b32  	%r34, %r39, 3;
	setp.lt.u32 	%p6, %r4, 4;
	@%p6 bra 	$L__BB6_8;
	mad.lo.s32 	%r47, %r65, %r40, %r3;
	mul.wide.u32 	%rd29, %r47, 8;
	add.s64 	%rd30, %rd2, %rd29;
	ld.global.f64 	%fd33, [%rd30];
	mul.wide.u32 	%rd31, %r65, 8;
	add.s64 	%rd32, %rd1, %rd31;
	ld.global.f64 	%fd34, [%rd32];
	fma.rn.f64 	%fd35, %fd33, %fd34, %fd53;
	st.global.f64 	[%rd3], %fd35;
	add.s32 	%r48, %r47, %r40;
	mul.wide.u32 	%rd33, %r48, 8;
	add.s64 	%rd34, %rd2, %rd33;
	ld.global.f64 	%fd36, [%rd34];
	ld.global.f64 	%fd37, [%rd32+8];
	fma.rn.f64 	%fd38, %fd36, %fd37, %fd35;
	st.global.f64 	[%rd3], %fd38;
	add.s32 	%r49, %r48, %r40;
	mul.wide.u32 	%rd35, %r49, 8;
	add.s64 	%rd36, %rd2, %rd35;
	ld.global.f64 	%fd39, [%rd36];
	ld.global.f64 	%fd40, [%rd32+16];
	fma.rn.f64 	%fd41, %fd39, %fd40, %fd38;
	st.global.f64 	[%rd3], %fd41;
	add.s32 	%r50, %r49, %r40;
	mul.wide.u32 	%rd37, %r50, 8;
	add.s64 	%rd38, %rd2, %rd37;
	ld.global.f64 	%fd42, [%rd38];
	ld.global.f64 	%fd43, [%rd32+24];
	fma.rn.f64 	%fd53, %fd42, %fd43, %fd41;
	st.global.f64 	[%rd3], %fd53;
	add.s32 	%r65, %r65, 4;
$L__BB6_8:
	setp.eq.s32 	%p7, %r34, 0;
	@%p7 bra 	$L__BB6_13;
	setp.eq.s32 	%p8, %r34, 1;
	@%p8 bra 	$L__BB6_11;
	mad.lo.s32 	%r51, %r65, %r40, %r3;
	mul.wide.u32 	%rd39, %r51, 8;
	add.s64 	%rd40, %rd2, %rd39;
	ld.global.f64 	%fd44, [%rd40];
	mul.wide.u32 	%rd41, %r65, 8;
	add.s64 	%rd42, %rd1, %rd41;
	ld.global.f64 	%fd45, [%rd42];
	fma.rn.f64 	%fd46, %fd44, %fd45, %fd53;
	st.global.f64 	[%rd3], %fd46;
	add.s32 	%r52, %r51, %r40;
	mul.wide.u32 	%rd43, %r52, 8;
	add.s64 	%rd44, %rd2, %rd43;
	ld.global.f64 	%fd47, [%rd44];
	ld.global.f64 	%fd48, [%rd42+8];
	fma.rn.f64 	%fd53, %fd47, %fd48, %fd46;
	st.global.f64 	[%rd3], %fd53;
	add.s32 	%r65, %r65, 2;
$L__BB6_11:
	and.b32  	%r53, %r39, 1;
	setp.eq.b32 	%p9, %r53, 1;
	not.pred 	%p10, %p9;
	@%p10 bra 	$L__BB6_13;
	mad.lo.s32 	%r54, %r65, %r40, %r3;
	mul.wide.u32 	%rd45, %r54, 8;
	add.s64 	%rd46, %rd2, %rd45;
	ld.global.f64 	%fd49, [%rd46];
	mul.wide.u32 	%rd47, %r65, 8;
	add.s64 	%rd48, %rd1, %rd47;
	ld.global.f64 	%fd50, [%rd48];
	fma.rn.f64 	%fd51, %fd49, %fd50, %fd53;
	st.global.f64 	[%rd3], %fd51;
$L__BB6_13:
	ret;

}
	// .globl	_Z8sigmoid_jPKdPd
.visible .entry _Z8sigmoid_jPKdPd(
	.param .u32 _Z8sigmoid_jPKdPd_param_0,
	.param .u64 .ptr .align 1 _Z8sigmoid_jPKdPd_param_1,
	.param .u64 .ptr .align 1 _Z8sigmoid_jPKdPd_param_2
)
{
	.reg .pred 	%p<5>;
	.reg .b32 	%r<21>;
	.reg .b32 	%f<3>;
	.reg .b64 	%rd<9>;
	.reg .b64 	%fd<30>;

	ld.param.u32 	%r5, [_Z8sigmoid_jPKdPd_param_0];
	ld.param.u64 	%rd1, [_Z8sigmoid_jPKdPd_param_1];
	ld.param.u64 	%rd2, [_Z8sigmoid_jPKdPd_param_2];
	mov.u32 	%r6, %ctaid.x;
	mov.u32 	%r7, %ntid.x;
	mov.u32 	%r8, %tid.x;
	mad.lo.s32 	%r1, %r6, %r7, %r8;
	setp.ge.u32 	%p1, %r1, %r5;
	@%p1 bra 	$L__BB7_5;
	cvta.to.global.u64 	%rd3, %rd1;
	mul.wide.u32 	%rd4, %r1, 8;
	add.s64 	%rd5, %rd3, %rd4;
	ld.global.f64 	%fd1, [%rd5];
	neg.f64 	%fd6, %fd1;
	fma.rn.f64 	%fd7, %fd1, 0dBFF71547652B82FE, 0d4338000000000000;
	{
	.reg .b32 %temp; 
	mov.b64 	{%r2, %temp}, %fd7;
	}
	mov.f64 	%fd8, 0dC338000000000000;
	add.rn.f64 	%fd9, %fd7, %fd8;
	fma.rn.f64 	%fd10, %fd9, 0dBFE62E42FEFA39EF, %fd6;
	fma.rn.f64 	%fd11, %fd9, 0dBC7ABC9E3B39803F, %fd10;
	fma.rn.f64 	%fd12, %fd11, 0d3E5ADE1569CE2BDF, 0d3E928AF3FCA213EA;
	fma.rn.f64 	%fd13, %fd12, %fd11, 0d3EC71DEE62401315;
	fma.rn.f64 	%fd14, %fd13, %fd11, 0d3EFA01997C89EB71;
	fma.rn.f64 	%fd15, %fd14, %fd11, 0d3F2A01A014761F65;
	fma.rn.f64 	%fd16, %fd15, %fd11, 0d3F56C16C1852B7AF;
	fma.rn.f64 	%fd17, %fd16, %fd11, 0d3F81111111122322;
	fma.rn.f64 	%fd18, %fd17, %fd11, 0d3FA55555555502A1;
	fma.rn.f64 	%fd19, %fd18, %fd11, 0d3FC5555555555511;
	fma.rn.f64 	%fd20, %fd19, %fd11, 0d3FE000000000000B;
	fma.rn.f64 	%fd21, %fd20, %fd11, 0d3FF0000000000000;
	fma.rn.f64 	%fd22, %fd21, %fd11, 0d3FF0000000000000;
	{
	.reg .b32 %temp; 
	mov.b64 	{%r3, %temp}, %fd22;
	}
	{
	.reg .b32 %temp; 
	mov.b64 	{%temp, %r4}, %fd22;
	}
	shl.b32 	%r9, %r2, 20;
	add.s32 	%r10, %r9, %r4;
	mov.b64 	%fd29, {%r3, %r10};
	{
	.reg .b32 %temp; 
	mov.b64 	{%temp, %r11}, %fd6;
	}
	mov.b32 	%f2, %r11;
	abs.f32 	%f1, %f2;
	setp.lt.f32 	%p2, %f1, 0f4086232B;
	@%p2 bra 	$L__BB7_4;
	setp.gt.f64 	%p3, %fd1, 0d0000000000000000;
	mov.f64 	%fd23, 0d7FF0000000000000;
	sub.f64 	%fd24, %fd23, %fd1;
	selp.f64 	%fd29, 0d0000000000000000, %fd24, %p3;
	setp.geu.f32 	%p4, %f1, 0f40874800;
	@%p4 bra 	$L__BB7_4;
	shr.u32 	%r12, %r2, 31;
	add.s32 	%r13, %r2, %r12;
	shr.s32 	%r14, %r13, 1;
	shl.b32 	%r15, %r14, 20;
	add.s32 	%r16, %r4, %r15;
	mov.b64 	%fd25, {%r3, %r16};
	sub.s32 	%r17, %r2, %r14;
	shl.b32 	%r18, %r17, 20;
	add.s32 	%r19, %r18, 1072693248;
	mov.b32 	%r20, 0;
	mov.b64 	%fd26, {%r20, %r19};
	mul.f64 	%fd29, %fd26, %fd25;
$L__BB7_4:
	add.f64 	%fd27, %fd29, 0d3FF0000000000000;
	rcp.rn.f64 	%fd28, %fd27;
	cvta.to.global.u64 	%rd6, %rd2;
	add.s64 	%rd8, %rd6, %rd4;
	st.global.f64 	[%rd8], %fd28;
$L__BB7_5:
	ret;

}
	// .globl	_Z13sigmoidPrime_jPKdPd
.visible .entry _Z13sigmoidPrime_jPKdPd(
	.param .u32 _Z13sigmoidPrime_jPKdPd_param_0,
	.param .u64 .ptr .align 1 _Z13sigmoidPrime_jPKdPd_param_1,
	.param .u64 .ptr .align 1 _Z13sigmoidPrime_jPKdPd_param_2
)
{
	.reg .pred 	%p<5>;
	.reg .b32 	%r<21>;
	.reg .b32 	%f<3>;
	.reg .b64 	%rd<9>;
	.reg .b64 	%fd<33>;

	ld.param.u32 	%r5, [_Z13sigmoidPrime_jPKdPd_param_0];
	ld.param.u64 	%rd1, [_Z13sigmoidPrime_jPKdPd_param_1];
	ld.param.u64 	%rd2, [_Z13sigmoidPrime_jPKdPd_param_2];
	mov.u32 	%r6, %ctaid.x;
	mov.u32 	%r7, %ntid.x;
	mov.u32 	%r8, %tid.x;
	mad.lo.s32 	%r1, %r6, %r7, %r8;
	setp.ge.u32 	%p1, %r1, %r5;
	@%p1 bra 	$L__BB8_5;
	cvta.to.global.u64 	%rd3, %rd1;
	mul.wide.u32 	%rd4, %r1, 8;
	add.s64 	%rd5, %rd3, %rd4;
	ld.global.f64 	%fd1, [%rd5];
	neg.f64 	%fd6, %fd1;
	fma.rn.f64 	%fd7, %fd1, 0dBFF71547652B82FE, 0d4338000000000000;
	{
	.reg .b32 %temp; 
	mov.b64 	{%r2, %temp}, %fd7;
	}
	mov.f64 	%fd8, 0dC338000000000000;
	add.rn.f64 	%fd9, %fd7, %fd8;
	fma.rn.f64 	%fd10, %fd9, 0dBFE62E42FEFA39EF, %fd6;
	fma.rn.f64 	%fd11, %fd9, 0dBC7ABC9E3B39803F, %fd10;
	fma.rn.f64 	%fd12, %fd11, 0d3E5ADE1569CE2BDF, 0d3E928AF3FCA213EA;
	fma.rn.f64 	%fd13, %fd12, %fd11, 0d3EC71DEE62401315;
	fma.rn.f64 	%fd14, %fd13, %fd11, 0d3EFA01997C89EB71;
	fma.rn.f64 	%fd15, %fd14, %fd11, 0d3F2A01A014761F65;
	fma.rn.f64 	%fd16, %fd15, %fd11, 0d3F56C16C1852B7AF;
	fma.rn.f64 	%fd17, %fd16, %fd11, 0d3F81111111122322;
	fma.rn.f64 	%fd18, %fd17, %fd11, 0d3FA55555555502A1;
	fma.rn.f64 	%fd19, %fd18, %fd11, 0d3FC5555555555511;
	fma.rn.f64 	%fd20, %fd19, %fd11, 0d3FE000000000000B;
	fma.rn.f64 	%fd21, %fd20, %fd11, 0d3FF0000000000000;
	fma.rn.f64 	%fd22, %fd21, %fd11, 0d3FF0000000000000;
	{
	.reg .b32 %temp; 
	mov.b64 	{%r3, %temp}, %fd22;
	}
	{
	.reg .b32 %temp; 
	mov.b64 	{%temp, %r4}, %fd22;
	}
	shl.b32 	%r9, %r2, 20;
	add.s32 	%r10, %r9, %r4;
	mov.b64 	%fd32, {%r3, %r10};
	{
	.reg .b32 %temp; 
	mov.b64 	{%temp, %r11}, %fd6;
	}
	mov.b32 	%f2, %r11;
	abs.f32 	%f1, %f2;
	setp.lt.f32 	%p2, %f1, 0f4086232B;
	@%p2 bra 	$L__BB8_4;
	setp.gt.f64 	%p3, %fd1, 0d0000000000000000;
	mov.f64 	%fd23, 0d7FF0000000000000;
	sub.f64 	%fd24, %fd23, %fd1;
	selp.f64 	%fd32, 0d0000000000000000, %fd24, %p3;
	setp.geu.f32 	%p4, %f1, 0f40874800;
	@%p4 bra 	$L__BB8_4;
	shr.u32 	%r12, %r2, 31;
	add.s32 	%r13, %r2, %r12;
	shr.s32 	%r14, %r13, 1;
	shl.b32 	%r15, %r14, 20;
	add.s32 	%r16, %r4, %r15;
	mov.b64 	%fd25, {%r3, %r16};
	sub.s32 	%r17, %r2, %r14;
	shl.b32 	%r18, %r17, 20;
	add.s32 	%r19, %r18, 1072693248;
	mov.b32 	%r20, 0;
	mov.b64 	%fd26, {%r20, %r19};
	mul.f64 	%fd32, %fd26, %fd25;
$L__BB8_4:
	add.f64 	%fd27, %fd32, 0d3FF0000000000000;
	rcp.rn.f64 	%fd28, %fd27;
	mov.f64 	%fd29, 0d3FF0000000000000;
	sub.f64 	%fd30, %fd29, %fd28;
	mul.f64 	%fd31, %fd28, %fd30;
	cvta.to.global.u64 	%rd6, %rd2;
	add.s64 	%rd8, %rd6, %rd4;
	st.global.f64 	[%rd8], %fd31;
$L__BB8_5:
	ret;

}
	// .globl	_Z11reduceCost_jddPKdPd
.visible .entry _Z11reduceCost_jddPKdPd(
	.param .u32 _Z11reduceCost_jddPKdPd_param_0,
	.param .f64 _Z11reduceCost_jddPKdPd_param_1,
	.param .f64 _Z11reduceCost_jddPKdPd_param_2,
	.param .u64 .ptr .align 1 _Z11reduceCost_jddPKdPd_param_3,
	.param .u64 .ptr .align 1 _Z11reduceCost_jddPKdPd_param_4
)
{
	.reg .pred 	%p<2>;
	.reg .b32 	%r<6>;
	.reg .b64 	%rd<8>;
	.reg .b64 	%fd<8>;

	ld.param.u32 	%r2, [_Z11reduceCost_jddPKdPd_param_0];
	ld.param.f64 	%fd1, [_Z11reduceCost_jddPKdPd_param_1];
	ld.param.f64 	%fd2, [_Z11reduceCost_jddPKdPd_param_2];
	ld.param.u64 	%rd1, [_Z11reduceCost_jddPKdPd_param_3];
	ld.param.u64 	%rd2, [_Z11reduceCost_jddPKdPd_param_4];
	mov.u32 	%r3, %ctaid.x;
	mov.u32 	%r4, %ntid.x;
	mov.u32 	%r5, %tid.x;
	mad.lo.s32 	%r1, %r3, %r4, %r5;
	setp.ge.u32 	%p1, %r1, %r2;
	@%p1 bra 	$L__BB9_2;
	cvta.to.global.u64 	%rd3, %rd1;
	cvta.to.global.u64 	%rd4, %rd2;
	div.rn.f64 	%fd3, %fd1, %fd2;
	mul.wide.u32 	%rd5, %r1, 8;
	add.s64 	%rd6, %rd3, %rd5;
	ld.global.f64 	%fd4, [%rd6];
	mul.f64 	%fd5, %fd3, %fd4;
	add.s64 	%rd7, %rd4, %rd5;
	ld.global.f64 	%fd6, [%rd7];
	sub.f64 	%fd7, %fd6, %fd5;
	st.global.f64 	[%rd7], %fd7;
$L__BB9_2:
	ret;

}


// ===== COMPILED SASS (sm_100) =====

	.target	sm_100

	.elftype	@"ET_EXEC"


//--------------------- .note.nv.tkinfo           --------------------------
	.section	.note.nv.tkinfo,"",@"SHT_NOTE"
	.sectionflags	@"SHF_NOTE_NV_TKINFO"
	.tkinfo
        /*0018*/ 	.word	0x00000002
        /*0030*/ 	.string	""
        /*0030*/ 	.string	"ptxas"
        /*0030*/ 	.string	"Cuda compilation tools, release 13.0, V13.0.88"
        /*0030*/ 	.string	"Build cuda_13.0.r13.0/compiler.36424714_0"
        /*0030*/ 	.string	"-arch sm_100 -m 64 "



//--------------------- .note.nv.cuinfo           --------------------------
	.section	.note.nv.cuinfo,"",@"SHT_NOTE"
	.sectionflags	@"SHF_NOTE_NV_CUINFO"
        /*0018*/ 	.short	0x0002
        /*001a*/ 	.short	0x0064
        /*001c*/ 	.short	0x0082
	.zero		2


//--------------------- .nv.info                  --------------------------
	.section	.nv.info,"",@"SHT_CUDA_INFO"
	.align	4


	//----- nvinfo : EIATTR_REGCOUNT
	.align		4
        /*0000*/ 	.byte	0x04, 0x2f
        /*0002*/ 	.short	(.L_1 - .L_0)
	.align		4
.L_0:
        /*0004*/ 	.word	index@(_Z5zero_jPd)
        /*0008*/ 	.word	0x00000008


	//----- nvinfo : EIATTR_FRAME_SIZE
	.align		4
.L_1:
        /*000c*/ 	.byte	0x04, 0x11
        /*000e*/ 	.short	(.L_3 - .L_2)
	.align		4
.L_2:
        /*0010*/ 	.word	index@(_Z5zero_jPd)
        /*0014*/ 	.word	0x00000000


	//----- nvinfo : EIATTR_REGCOUNT
	.align		4
.L_3:
        /*0018*/ 	.byte	0x04, 0x2f
        /*001a*/ 	.short	(.L_5 - .L_4)
	.align		4
.L_4:
        /*001c*/ 	.word	index@(_Z4add_jPKdS0_Pd)
        /*0020*/ 	.word	0x0000000e


	//----- nvinfo : EIATTR_FRAME_SIZE
	.align		4
.L_5:
        /*0024*/ 	.byte	0x04, 0x11
        /*0026*/ 	.short	(.L_7 - .L_6)
	.align		4
.L_6:
        /*0028*/ 	.word	index@(_Z4add_jPKdS0_Pd)
        /*002c*/ 	.word	0x00000000


	//----- nvinfo : EIATTR_REGCOUNT
	.align		4
.L_7:
        /*0030*/ 	.byte	0x04, 0x2f
        /*0032*/ 	.short	(.L_9 - .L_8)
	.align		4
.L_8:
        /*0034*/ 	.word	index@(_Z9subtract_jPKdS0_Pd)
        /*0038*/ 	.word	0x0000000e


	//----- nvinfo : EIATTR_FRAME_SIZE
	.align		4
.L_9:
        /*003c*/ 	.byte	0x04, 0x11
        /*003e*/ 	.short	(.L_11 - .L_10)
	.align		4
.L_10:
        /*0040*/ 	.word	index@(_Z9subtract_jPKdS0_Pd)
        /*0044*/ 	.word	0x00000000


	//----- nvinfo : EIATTR_REGCOUNT
	.align		4
.L_11:
        /*0048*/ 	.byte	0x04, 0x2f
        /*004a*/ 	.short	(.L_13 - .L_12)
	.align		4
.L_12:
        /*004c*/ 	.word	index@(_Z9multiply_jPKdS0_Pd)
        /*0050*/ 	.word	0x0000000e


	//----- nvinfo : EIATTR_FRAME_SIZE
	.align		4
.L_13:
        /*0054*/ 	.byte	0x04, 0x11
        /*0056*/ 	.short	(.L_15 - .L_14)
	.align		4
.L_14:
        /*0058*/ 	.word	index@(_Z9multiply_jPKdS0_Pd)
        /*005c*/ 	.word	0x00000000


	//----- nvinfo : EIATTR_REGCOUNT
	.align		4
.L_15:
        /*0060*/ 	.byte	0x04, 0x2f
        /*0062*/ 	.short	(.L_17 - .L_16)
	.align		4
.L_16:
        /*0064*/ 	.word	index@(_Z24dotVectorsWithMatrixOut_jjPKdS0_Pd)
        /*0068*/ 	.word	0x0000000e


	//----- nvinfo : EIATTR_FRAME_SIZE
	.align		4
.L_17:
        /*006c*/ 	.byte	0x04, 0x11
        /*006e*/ 	.short	(.L_19 - .L_18)
	.align		4
.L_18:
        /*0070*/ 	.word	index@(_Z24dotVectorsWithMatrixOut_jjPKdS0_Pd)
        /*0074*/ 	.word	0x00000000


	//----- nvinfo : EIATTR_REGCOUNT
	.align		4
.L_19:
        /*0078*/ 	.byte	0x04, 0x2f
        /*007a*/ 	.short	(.L_21 - .L_20)
	.align		4
.L_20:
        /*007c*/ 	.word	index@(_Z16dotMatrixVector_jjPKdS0_Pd)
        /*0080*/ 	.word	0x0000001c


	//----- nvinfo : EIATTR_FRAME_SIZE
	.align		4
.L_21:
        /*0084*/ 	.byte	0x04, 0x11
        /*0086*/ 	.short	(.L_23 - .L_22)
	.align		4
.L_22:
        /*0088*/ 	.word	index@(_Z16dotMatrixVector_jjPKdS0_Pd)
        /*008c*/ 	.word	0x00000000


	//----- nvinfo : EIATTR_REGCOUNT
	.align		4
.L_23:
        /*0090*/ 	.byte	0x04, 0x2f
        /*0092*/ 	.short	(.L_25 - .L_24)
	.align		4
.L_24:
        /*0094*/ 	.word	index@(_Z16dotVectorMatrix_jjPKdS0_Pd)
        /*0098*/ 	.word	0x00000020


	//----- nvinfo : EIATTR_FRAME_SIZE
	.align		4
.L_25:
        /*009c*/ 	.byte	0x04, 0x11
        /*009e*/ 	.short	(.L_27 - .L_26)
	.align		4
.L_26:
        /*00a0*/ 	.word	index@(_Z16dotVectorMatrix_jjPKdS0_Pd)
        /*00a4*/ 	.word	0x00000000


	//----- nvinfo : EIATTR_REGCOUNT
	.align		4
.L_27:
        /*00a8*/ 	.byte	0x04, 0x2f
        /*00aa*/ 	.short	(.L_29 - .L_28)
	.align		4
.L_28:
        /*00ac*/ 	.word	index@(_Z8sigmoid_jPKdPd)
        /*00b0*/ 	.word	0x0000000e


	//----- nvinfo : EIATTR_FRAME_SIZE
	.align		4
.L_29:
        /*00b4*/ 	.byte	0x04, 0x11
        /*00b6*/ 	.short	(.L_31 - .L_30)
	.align		4
.L_30:
        /*00b8*/ 	.word	index@($__internal_2_$__cuda_sm20_dblrcp_rn_slowpath_v3)
        /*00bc*/ 	.word	0x00000000


	//----- nvinfo : EIATTR_FRAME_SIZE
	.align		4
.L_31:
        /*00c0*/ 	.byte	0x04, 0x11
        /*00c2*/ 	.short	(.L_33 - .L_32)
	.align		4
.L_32:
        /*00c4*/ 	.word	index@(_Z8sigmoid_jPKdPd)
        /*00c8*/ 	.word	0x00000000


	//----- nvinfo : EIATTR_REGCOUNT
	.align		4
.L_33:
        /*00cc*/ 	.byte	0x04, 0x2f
        /*00ce*/ 	.short	(.L_35 - .L_34)
	.align		4
.L_34:
        /*00d0*/ 	.word	index@(_Z13sigmoidPrime_jPKdPd)
        /*00d4*/ 	.word	0x0000000e


	//----- nvinfo : EIATTR_FRAME_SIZE
	.align		4
.L_35:
        /*00d8*/ 	.byte	0x04, 0x11
        /*00da*/ 	.short	(.L_37 - .L_36)
	.align		4
.L_36:
        /*00dc*/ 	.word	index@($__internal_1_$__cuda_sm20_dblrcp_rn_slowpath_v3)
        /*00e0*/ 	.word	0x00000000


	//----- nvinfo : EIATTR_FRAME_SIZE
	.align		4
.L_37:
        /*00e4*/ 	.byte	0x04, 0x11
        /*00e6*/ 	.short	(.L_39 - .L_38)
	.align		4
.L_38:
        /*00e8*/ 	.word	index@(_Z13sigmoidPrime_jPKdPd)
        /*00ec*/ 	.word	0x00000000


	//----- nvinfo : EIATTR_REGCOUNT
	.align		4
.L_39:
        /*00f0*/ 	.byte	0x04, 0x2f
        /*00f2*/ 	.short	(.L_41 - .L_40)
	.align		4
.L_40:
        /*00f4*/ 	.word	index@(_Z11reduceCost_jddPKdPd)
        /*00f8*/ 	.word	0x0000001a


	//----- nvinfo : EIATTR_FRAME_SIZE
	.align		4
.L_41:
        /*00fc*/ 	.byte	0x04, 0x11
        /*00fe*/ 	.short	(.L_43 - .L_42)
	.align		4
.L_42:
        /*0100*/ 	.word	index@($__internal_0_$__cuda_sm20_div_rn_f64_full)
        /*0104*/ 	.word	0x00000000


	//----- nvinfo : EIATTR_FRAME_SIZE
	.align		4
.L_43:
        /*0108*/ 	.byte	0x04, 0x11
        /*010a*/ 	.short	(.L_45 - .L_44)
	.align		4
.L_44:
        /*010c*/ 	.word	index@(_Z11reduceCost_jddPKdPd)
        /*0110*/ 	.word	0x00000000


	//----- nvinfo : EIATTR_MIN_STACK_SIZE
	.align		4
.L_45:
        /*0114*/ 	.byte	0x04, 0x12
        /*0116*/ 	.short	(.L_47 - .L_46)
	.align		4
.L_46:
        /*0118*/ 	.word	index@(_Z11reduceCost_jddPKdPd)
        /*011c*/ 	.word	0x00000000


	//----- nvinfo : EIATTR_MIN_STACK_SIZE
	.align		4
.L_47:
        /*0120*/ 	.byte	0x04, 0x12
        /*0122*/ 	.short	(.L_49 - .L_48)
	.align		4
.L_48:
        /*0124*/ 	.word	index@(_Z13sigmoidPrime_jPKdPd)
        /*0128*/ 	.word	0x00000000


	//----- nvinfo : EIATTR_MIN_STACK_SIZE
	.align		4
.L_49:
        /*012c*/ 	.byte	0x04, 0x12
        /*012e*/ 	.short	(.L_51 - .L_50)
	.align		4
.L_50:
        /*0130*/ 	.word	index@(_Z8sigmoid_jPKdPd)
        /*0134*/ 	.word	0x00000000


	//----- nvinfo : EIATTR_MIN_STACK_SIZE
	.align		4
.L_51:
        /*0138*/ 	.byte	0x04, 0x12
        /*013a*/ 	.short	(.L_53 - .L_52)
	.align		4
.L_52:
        /*013c*/ 	.word	index@(_Z16dotVectorMatrix_jjPKdS0_Pd)
        /*0140*/ 	.word	0x00000000


	//----- nvinfo : EIATTR_MIN_STACK_SIZE
	.align		4
.L_53:
        /*0144*/ 	.byte	0x04, 0x12
        /*0146*/ 	.short	(.L_55 - .L_54)
	.align		4
.L_54:
        /*0148*/ 	.word	index@(_Z16dotMatrixVector_jjPKdS0_Pd)
        /*014c*/ 	.word	0x00000000


	//----- nvinfo : EIATTR_MIN_STACK_SIZE
	.align		4
.L_55:
        /*0150*/ 	.byte	0x04, 0x12
        /*0152*/ 	.short	(.L_57 - .L_56)
	.align		4
.L_56:
        /*0154*/ 	.word	index@(_Z24dotVectorsWithMatrixOut_jjPKdS0_Pd)
        /*0158*/ 	.word	0x00000000


	//----- nvinfo : EIATTR_MIN_STACK_SIZE
	.align		4
.L_57:
        /*015c*/ 	.byte	0x04, 0x12
        /*015e*/ 	.short	(.L_59 - .L_58)
	.align		4
.L_58:
        /*0160*/ 	.word	index@(_Z9multiply_jPKdS0_Pd)
        /*0164*/ 	.word	0x00000000


	//----- nvinfo : EIATTR_MIN_STACK_SIZE
	.align		4
.L_59:
        /*0168*/ 	.byte	0x04, 0x12
        /*016a*/ 	.short	(.L_61 - .L_60)
	.align		4
.L_60:
        /*016c*/ 	.word	index@(_Z9subtract_jPKdS0_Pd)
        /*0170*/ 	.word	0x00000000


	//----- nvinfo : EIATTR_MIN_STACK_SIZE
	.align		4
.L_61:
        /*0174*/ 	.byte	0x04, 0x12
        /*0176*/ 	.short	(.L_63 - .L_62)
	.align		4
.L_62:
        /*0178*/ 	.word	index@(_Z4add_jPKdS0_Pd)
        /*017c*/ 	.word	0x00000000


	//----- nvinfo : EIATTR_MIN_STACK_SIZE
	.align		4
.L_63:
        /*0180*/ 	.byte	0x04, 0x12
        /*0182*/ 	.short	(.L_65 - .L_64)
	.align		4
.L_64:
        /*0184*/ 	.word	index@(_Z5zero_jPd)
        /*0188*/ 	.word	0x00000000
.L_65:


//--------------------- .nv.compat                --------------------------
	.section	.nv.compat,"",@"SHT_CUDA_COMPAT_INFO"
	.align	4
        /*0000*/ 	.byte	0x02, 0x09, 0x00, 0x00, 0x02, 0x02, 0x01, 0x00, 0x02, 0x05, 0x05, 0x00, 0x03, 0x07, 0x01, 0x01
        /*0010*/ 	.byte	0x02, 0x03, 0x00, 0x00, 0x02, 0x06, 0x01, 0x00, 0x04, 0x0b, 0x08, 0x00, 0x01, 0x00, 0x00, 0x00
        /*0020*/ 	.byte	0x00, 0x00, 0x00, 0x00


//--------------------- .nv.info._Z11reduceCost_jddPKdPd --------------------------
	.section	.nv.info._Z11reduceCost_jddPKdPd,"",@"SHT_CUDA_INFO"
	.sectionflags	@""
	.align	4


	//----- nvinfo : EIATTR_CUDA_API_VERSION
	.align		4
        /*0000*/ 	.byte	0x04, 0x37
        /*0002*/ 	.short	(.L_67 - .L_66)
.L_66:
        /*0004*/ 	.word	0x00000082


	//----- nvinfo : EIATTR_KPARAM_INFO
	.align		4
.L_67:
        /*0008*/ 	.byte	0x04, 0x17
        /*000a*/ 	.short	(.L_69 - .L_68)
.L_68:
        /*000c*/ 	.word	0x00000000
        /*0010*/ 	.short	0x0004
        /*0012*/ 	.short	0x0020
        /*0014*/ 	.byte	0x00, 0xf5, 0x21, 0x00


	//----- nvinfo : EIATTR_KPARAM_INFO
	.align		4
.L_69:
        /*0018*/ 	.byte	0x04, 0x17
        /*001a*/ 	.short	(.L_71 - .L_70)
.L_70:
        /*001c*/ 	.word	0x00000000
        /*0020*/ 	.short	0x0003
        /*0022*/ 	.short	0x0018
        /*0024*/ 	.byte	0x00, 0xf5, 0x21, 0x00


	//----- nvinfo : EIATTR_KPARAM_INFO
	.align		4
.L_71:
        /*0028*/ 	.byte	0x04, 0x17
        /*002a*/ 	.short	(.L_73 - .L_72)
.L_72:
        /*002c*/ 	.word	0x00000000
        /*0030*/ 	.short	0x0002
        /*0032*/ 	.short	0x0010
        /*0034*/ 	.byte	0x00, 0xf0, 0x21, 0x00


	//----- nvinfo : EIATTR_KPARAM_INFO
	.align		4
.L_73:
        /*0038*/ 	.byte	0x04, 0x17
        /*003a*/ 	.short	(.L_75 - .L_74)
.L_74:
        /*003c*/ 	.word	0x00000000
        /*0040*/ 	.short	0x0001
        /*0042*/ 	.short	0x0008
        /*0044*/ 	.byte	0x00, 0xf0, 0x21, 0x00


	//----- nvinfo : EIATTR_KPARAM_INFO
	.align		4
.L_75:
        /*0048*/ 	.byte	0x04, 0x17
        /*004a*/ 	.short	(.L_77 - .L_76)
.L_76:
        /*004c*/ 	.word	0x00000000
        /*0050*/ 	.short	0x0000
        /*0052*/ 	.short	0x0000
        /*0054*/ 	.byte	0x00, 0xf0, 0x11, 0x00


	//----- nvinfo : EIATTR_SPARSE_MMA_MASK
	.align		4
.L_77:
        /*0058*/ 	.byte	0x03, 0x50
        /*005a*/ 	.short	0x0000


	//----- nvinfo : EIATTR_MAXREG_COUNT
	.align		4
        /*005c*/ 	.byte	0x03, 0x1b
        /*005e*/ 	.short	0x00ff


	//----- nvinfo : EIATTR_MERCURY_ISA_VERSION
	.align		4
        /*0060*/ 	.byte	0x03, 0x5f
        /*0062*/ 	.short	0x0101


	//----- nvinfo : EIATTR_VRC_CTA_INIT_COUNT
	.align		4
        /*0064*/ 	.byte	0x02, 0x4a
	.zero		1
	.zero		1


	//----- nvinfo : EIATTR_EXIT_INSTR_OFFSETS
	.align		4
        /*0068*/ 	.byte	0x04, 0x1c
        /*006a*/ 	.short	(.L_79 - .L_78)


	//   ....[0]....
.L_78:
        /*006c*/ 	.word	0x00000070


	//   ....[1]....
        /*0070*/ 	.word	0x00000250


	//----- nvinfo : EIATTR_CRS_STACK_SIZE
	.align		4
.L_79:
        /*0074*/ 	.byte	0x04, 0x1e
        /*0076*/ 	.short	(.L_81 - .L_80)
.L_80:
        /*0078*/ 	.word	0x00000000


	//----- nvinfo : EIATTR_CBANK_PARAM_SIZE
	.align		4
.L_81:
        /*007c*/ 	.byte	0x03, 0x19
        /*007e*/ 	.short	0x0028


	//----- nvinfo : EIATTR_PARAM_CBANK
	.align		4
        /*0080*/ 	.byte	0x04, 0x0a
        /*0082*/ 	.short	(.L_83 - .L_82)
	.align		4
.L_82:
        /*0084*/ 	.word	index@(.nv.constant0._Z11reduceCost_jddPKdPd)
        /*0088*/ 	.short	0x0380
        /*008a*/ 	.short	0x0028


	//----- nvinfo : EIATTR_SW_WAR
	.align		4
.L_83:
        /*008c*/ 	.byte	0x04, 0x36
        /*008e*/ 	.short	(.L_85 - .L_84)
.L_84:
        /*0090*/ 	.word	0x00000008
.L_85:


//--------------------- .nv.info._Z13sigmoidPrime_jPKdPd --------------------------
	.section	.nv.info._Z13sigmoidPrime_jPKdPd,"",@"SHT_CUDA_INFO"
	.sectionflags	@""
	.align	4


	//----- nvinfo : EIATTR_CUDA_API_VERSION
	.align		4
        /*0000*/ 	.byte	0x04, 0x37
        /*0002*/ 	.short	(.L_87 - .L_86)
.L_86:
        /*0004*/ 	.word	0x00000082


	//----- nvinfo : EIATTR_KPARAM_INFO
	.align		4
.L_87:
        /*0008*/ 	.byte	0x04, 0x17
        /*000a*/ 	.short	(.L_89 - .L_88)
.L_88:
        /*000c*/ 	.word	0x00000000
        /*0010*/ 	.short	0x0002
        /*0012*/ 	.short	0x0010
        /*0014*/ 	.byte	0x00, 0xf5, 0x21, 0x00


	//----- nvinfo : EIATTR_KPARAM_INFO
	.align		4
.L_89:
        /*0018*/ 	.byte	0x04, 0x17
        /*001a*/ 	.short	(.L_91 - .L_90)
.L_90:
        /*001c*/ 	.word	0x00000000
        /*0020*/ 	.short	0x0001
        /*0022*/ 	.short	0x0008
        /*0024*/ 	.byte	0x00, 0xf5, 0x21, 0x00


	//----- nvinfo : EIATTR_KPARAM_INFO
	.align		4
.L_91:
        /*0028*/ 	.byte	0x04, 0x17
        /*002a*/ 	.short	(.L_93 - .L_92)
.L_92:
        /*002c*/ 	.word	0x00000000
        /*0030*/ 	.short	0x0000
        /*0032*/ 	.short	0x0000
        /*0034*/ 	.byte	0x00, 0xf0, 0x11, 0x00


	//----- nvinfo : EIATTR_SPARSE_MMA_MASK
	.align		4
.L_93:
        /*0038*/ 	.byte	0x03, 0x50
        /*003a*/ 	.short	0x0000


	//----- nvinfo : EIATTR_MAXREG_COUNT
	.align		4
        /*003c*/ 	.byte	0x03, 0x1b
        /*003e*/ 	.short	0x00ff


	//----- nvinfo : EIATTR_MERCURY_ISA_VERSION
	.align		4
        /*0040*/ 	.byte	0x03, 0x5f
        /*0042*/ 	.short	0x0101


	//----- nvinfo : EIATTR_VRC_CTA_INIT_COUNT
	.align		4
        /*0044*/ 	.byte	0x02, 0x4a
	.zero		1
	.zero		1


	//----- nvinfo : EIATTR_EXIT_INSTR_OFFSETS
	.align		4
        /*0048*/ 	.byte	0x04, 0x1c
        /*004a*/ 	.short	(.L_95 - .L_94)


	//   ....[0]....
.L_94:
        /*004c*/ 	.word	0x00000070


	//   ....[1]....
        /*0050*/ 	.word	0x000005d0


	//----- nvinfo : EIATTR_CRS_STACK_SIZE
	.align		4
.L_95:
        /*0054*/ 	.byte	0x04, 0x1e
        /*0056*/ 	.short	(.L_97 - .L_96)
.L_96:
        /*0058*/ 	.word	0x00000000


	//----- nvinfo : EIATTR_CBANK_PARAM_SIZE
	.align		4
.L_97:
        /*005c*/ 	.byte	0x03, 0x19
        /*005e*/ 	.short	0x0018


	//----- nvinfo : EIATTR_PARAM_CBANK
	.align		4
        /*0060*/ 	.byte	0x04, 0x0a
        /*0062*/ 	.short	(.L_99 - .L_98)
	.align		4
.L_98:
        /*0064*/ 	.word	index@(.nv.constant0._Z13sigmoidPrime_jPKdPd)
        /*0068*/ 	.short	0x0380
        /*006a*/ 	.short	0x0018


	//----- nvinfo : EIATTR_SW_WAR
	.align		4
.L_99:
        /*006c*/ 	.byte	0x04, 0x36
        /*006e*/ 	.short	(.L_101 - .L_100)
.L_100:
        /*0070*/ 	.word	0x00000008
.L_101:


//--------------------- .nv.info._Z8sigmoid_jPKdPd --------------------------
	.section	.nv.info._Z8sigmoid_jPKdPd,"",@"SHT_CUDA_INFO"
	.sectionflags	@""
	.align	4


	//----- nvinfo : EIATTR_CUDA_API_VERSION
	.align		4
        /*0000*/ 	.byte	0x04, 0x37
        /*0002*/ 	.short	(.L_103 - .L_102)
.L_102:
        /*0004*/ 	.word	0x00000082


	//----- nvinfo : EIATTR_KPARAM_INFO
	.align		4
.L_103:
        /*0008*/ 	.byte	0x04, 0x17
        /*000a*/ 	.short	(.L_105 - .L_104)
.L_104:
        /*000c*/ 	.word	0x00000000
        /*0010*/ 	.short	0x0002
        /*0012*/ 	.short	0x0010
        /*0014*/ 	.byte	0x00, 0xf5, 0x21, 0x00


	//----- nvinfo : EIATTR_KPARAM_INFO
	.align		4
.L_105:
        /*0018*/ 	.byte	0x04, 0x17
        /*001a*/ 	.short	(.L_107 - .L_106)
.L_106:
        /*001c*/ 	.word	0x00000000
        /*0020*/ 	.short	0x0001
        /*0022*/ 	.short	0x0008
        /*0024*/ 	.byte	0x00, 0xf5, 0x21, 0x00


	//----- nvinfo : EIATTR_KPARAM_INFO
	.align		4
.L_107:
        /*0028*/ 	.byte	0x04, 0x17
        /*002a*/ 	.short	(.L_109 - .L_108)
.L_108:
        /*002c*/ 	.word	0x00000000
        /*0030*/ 	.short	0x0000
        /*0032*/ 	.short	0x0000
        /*0034*/ 	.byte	0x00, 0xf0, 0x11, 0x00


	//----- nvinfo : EIATTR_SPARSE_MMA_MASK
	.align		4
.L_109:
        /*0038*/ 	.byte	0x03, 0x50
        /*003a*/ 	.short	0x0000


	//----- nvinfo : EIATTR_MAXREG_COUNT
	.align		4
        /*003c*/ 	.byte	0x03, 0x1b
        /*003e*/ 	.short	0x00ff


	//----- nvinfo : EIATTR_MERCURY_ISA_VERSION
	.align		4
        /*0040*/ 	.byte	0x03, 0x5f
        /*0042*/ 	.short	0x0101


	//----- nvinfo : EIATTR_VRC_CTA_INIT_COUNT
	.align		4
        /*0044*/ 	.byte	0x02, 0x4a
	.zero		1
	.zero		1


	//----- nvinfo : EIATTR_EXIT_INSTR_OFFSETS
	.align		4
        /*0048*/ 	.byte	0x04, 0x1c
        /*004a*/ 	.short	(.L_111 - .L_110)


	//   ....[0]....
.L_110:
        /*004c*/ 	.word	0x00000070


	//   ....[1]....
        /*0050*/ 	.word	0x000005b0


	//----- nvinfo : EIATTR_CRS_STACK_SIZE
	.align		4
.L_111:
        /*0054*/ 	.byte	0x04, 0x1e
        /*0056*/ 	.short	(.L_113 - .L_112)
.L_112:
        /*0058*/ 	.word	0x00000000


	//----- nvinfo : EIATTR_CBANK_PARAM_SIZE
	.align		4
.L_113:
        /*005c*/ 	.byte	0x03, 0x19
        /*005e*/ 	.short	0x0018


	//----- nvinfo : EIATTR_PARAM_CBANK
	.align		4
        /*0060*/ 	.byte	0x04, 0x0a
        /*0062*/ 	.short	(.L_115 - .L_114)
	.align		4
.L_114:
        /*0064*/ 	.word	index@(.nv.constant0._Z8sigmoid_jPKdPd)
        /*0068*/ 	.short	0x0380
        /*006a*/ 	.short	0x0018


	//----- nvinfo : EIATTR_SW_WAR
	.align		4
.L_115:
        /*006c*/ 	.byte	0x04, 0x36
        /*006e*/ 	.short	(.L_117 - .L_116)
.L_116:
        /*0070*/ 	.word	0x00000008
.L_117:


//--------------------- .nv.info._Z16dotVectorMatrix_jjPKdS0_Pd --------------------------
	.section	.nv.info._Z16dotVectorMatrix_jjPKdS0_Pd,"",@"SHT_CUDA_INFO"
	.sectionflags	@""
	.align	4


	//----- nvinfo : EIATTR_CUDA_API_VERSION
	.align		4
        /*0000*/ 	.byte	0x04, 0x37
        /*0002*/ 	.short	(.L_119 - .L_118)
.L_118:
        /*0004*/ 	.word	0x00000082


	//----- nvinfo : EIATTR_KPARAM_INFO
	.align		4
.L_119:
        /*0008*/ 	.byte	0x04, 0x17
        /*000a*/ 	.short	(.L_121 - .L_120)
.L_120:
        /*000c*/ 	.word	0x00000000
        /*0010*/ 	.short	0x0004
        /*0012*/ 	.short	0x0018
        /*0014*/ 	.byte	0x00, 0xf5, 0x21, 0x00


	//----- nvinfo : EIATTR_KPARAM_INFO
	.align		4
.L_121:
        /*0018*/ 	.byte	0x04, 0x17
        /*001a*/ 	.short	(.L_123 - .L_122)
.L_122:
        /*001c*/ 	.word	0x00000000
        /*0020*/ 	.short	0x0003
        /*0022*/ 	.short	0x0010
        /*0024*/ 	.byte	0x00, 0xf5, 0x21, 0x00


	//----- nvinfo : EIATTR_KPARAM_INFO
	.align		4
.L_123:
        /*0028*/ 	.byte	0x04, 0x17
        /*002a*/ 	.short	(.L_125 - .L_124)
.L_124:
        /*002c*/ 	.word	0x00000000
        /*0030*/ 	.short	0x0002
        /*0032*/ 	.short	0x0008
        /*0034*/ 	.byte	0x00, 0xf5, 0x21, 0x00


	//----- nvinfo : EIATTR_KPARAM_INFO
	.align		4
.L_125:
        /*0038*/ 	.byte	0x04, 0x17
        /*003a*/ 	.short	(.L_127 - .L_126)
.L_126:
        /*003c*/ 	.word	0x00000000
        /*0040*/ 	.short	0x0001
        /*0042*/ 	.short	0x0004
        /*0044*/ 	.byte	0x00, 0xf0, 0x11, 0x00


	//----- nvinfo : EIATTR_KPARAM_INFO
	.align		4
.L_127:
        /*0048*/ 	.byte	0x04, 0x17
        /*004a*/ 	.short	(.L_129 - .L_128)
.L_128:
        /*004c*/ 	.word	0x00000000
        /*0050*/ 	.short	0x0000
        /*0052*/ 	.short	0x0000
        /*0054*/ 	.byte	0x00, 0xf0, 0x11, 0x00


	//----- nvinfo : EIATTR_SPARSE_MMA_MASK
	.align		4
.L_129:
        /*0058*/ 	.byte	0x03, 0x50
        /*005a*/ 	.short	0x0000


	//----- nvinfo : EIATTR_MAXREG_COUNT
	.align		4
        /*005c*/ 	.byte	0x03, 0x1b
        /*005e*/ 	.short	0x00ff


	//----- nvinfo : EIATTR_MERCURY_ISA_VERSION
	.align		4
        /*0060*/ 	.byte	0x03, 0x5f
        /*0062*/ 	.short	0x0101


	//----- nvinfo : EIATTR_VRC_CTA_INIT_COUNT
	.align		4
        /*0064*/ 	.byte	0x02, 0x4a
	.zero		1
	.zero		1


	//----- nvinfo : EIATTR_EXIT_INSTR_OFFSETS
	.align		4
        /*0068*/ 	.byte	0x04, 0x1c
        /*006a*/ 	.short	(.L_131 - .L_130)


	//   ....[0]....
.L_130:
        /*006c*/ 	.word	0x00000080


	//   ....[1]....
        /*0070*/ 	.word	0x000000f0


	//   ....[2]....
        /*0074*/ 	.word	0x000005e0


	//   ....[3]....
        /*0078*/ 	.word	0x000007f0


	//   ....[4]....
        /*007c*/ 	.word	0x00000940


	//   ....[5]....
        /*0080*/ 	.word	0x000009e0


	//----- nvinfo : EIATTR_CBANK_PARAM_SIZE
	.align		4
.L_131:
        /*0084*/ 	.byte	0x03, 0x19
        /*0086*/ 	.short	0x0020


	//----- nvinfo : EIATTR_PARAM_CBANK
	.align		4
        /*0088*/ 	.byte	0x04, 0x0a
        /*008a*/ 	.short	(.L_133 - .L_132)
	.align		4
.L_132:
        /*008c*/ 	.word	index@(.nv.constant0._Z16dotVectorMatrix_jjPKdS0_Pd)
        /*0090*/ 	.short	0x0380
        /*0092*/ 	.short	0x0020


	//----- nvinfo : EIATTR_SW_WAR
	.align		4
.L_133:
        /*0094*/ 	.byte	0x04, 0x36
        /*0096*/ 	.short	(.L_135 - .L_134)
.L_134:
        /*0098*/ 	.word	0x00000008
.L_135:


//--------------------- .nv.info._Z16dotMatrixVector_jjPKdS0_Pd --------------------------
	.section	.nv.info._Z16dotMatrixVector_jjPKdS0_Pd,"",@"SHT_CUDA_INFO"
	.sectionflags	@""
	.align	4


	//----- nvinfo : EIATTR_CUDA_API_VERSION
	.align		4
        /*0000*/ 	.byte	0x04, 0x37
        /*0002*/ 	.short	(.L_137 - .L_136)
.L_136:
        /*0004*/ 	.word	0x00000082


	//----- nvinfo : EIATTR_KPARAM_INFO
	.align		4
.L_137:
        /*0008*/ 	.byte	0x04, 0x17
        /*000a*/ 	.short	(.L_139 - .L_138)
.L_138:
        /*000c*/ 	.word	0x00000000
        /*0010*/ 	.short	0x0004
        /*0012*/ 	.short	0x0018
        /*0014*/ 	.byte	0x00, 0xf5, 0x21, 0x00


	//----- nvinfo : EIATTR_KPARAM_INFO
	.align		4
.L_139:
        /*0018*/ 	.byte	0x04, 0x17
        /*001a*/ 	.short	(.L_141 - .L_140)
.L_140:
        /*001c*/ 	.word	0x00000000
        /*0020*/ 	.short	0x0003
        /*0022*/ 	.short	0x0010
        /*0024*/ 	.byte	0x00, 0xf5, 0x21, 0x00


	//----- nvinfo : EIATTR_KPARAM_INFO
	.align		4
.L_141:
        /*0028*/ 	.byte	0x04, 0x17
        /*002a*/ 	.short	(.L_143 - .L_142)
.L_142:
        /*002c*/ 	.word	0x00000000
        /*0030*/ 	.short	0x0002
        /*0032*/ 	.short	0x0008
        /*0034*/ 	.byte	0x00, 0xf5, 0x21, 0x00


	//----- nvinfo : EIATTR_KPARAM_INFO
	.align		4
.L_143:
        /*0038*/ 	.byte	0x04, 0x17
        /*003a*/ 	.short	(.L_145 - .L_144)
.L_144:
        /*003c*/ 	.word	0x00000000
        /*0040*/ 	.short	0x0001
        /*0042*/ 	.short	0x0004
        /*0044*/ 	.byte	0x00, 0xf0, 0x11, 0x00


	//----- nvinfo : EIATTR_KPARAM_INFO
	.align		4
.L_145:
        /*0048*/ 	.byte	0x04, 0x17
        /*004a*/ 	.short	(.L_147 - .L_146)
.L_146:
        /*004c*/ 	.word	0x00000000
        /*0050*/ 	.short	0x0000
        /*0052*/ 	.short	0x0000
        /*0054*/ 	.byte	0x00, 0xf0, 0x11, 0x00


	//----- nvinfo : EIATTR_SPARSE_MMA_MASK
	.align		4
.L_147:
        /*0058*/ 	.byte	0x03, 0x50
        /*005a*/ 	.short	0x0000


	//----- nvinfo : EIATTR_MAXREG_COUNT
	.align		4
        /*005c*/ 	.byte	0x03, 0x1b
        /*005e*/ 	.short	0x00ff


	//----- nvinfo : EIATTR_MERCURY_ISA_VERSION
	.align		4
        /*0060*/ 	.byte	0x03, 0x5f
        /*0062*/ 	.short	0x0101


	//----- nvinfo : EIATTR_VRC_CTA_INIT_COUNT
	.align		4
        /*0064*/ 	.byte	0x02, 0x4a
	.zero		1
	.zero		1


	//----- nvinfo : EIATTR_EXIT_INSTR_OFFSETS
	.align		4
        /*0068*/ 	.byte	0x04, 0x1c
        /*006a*/ 	.short	(.L_149 - .L_148)


	//   ....[0]....
.L_148:
        /*006c*/ 	.word	0x00000070


	//   ....[1]....
        /*0070*/ 	.word	0x000000e0


	//   ....[2]....
        /*0074*/ 	.word	0x000007f0


	//   ....[3]....
        /*0078*/ 	.word	0x00000b80


	//   ....[4]....
        /*007c*/ 	.word	0x00000d90


	//   ....[5]....
        /*0080*/ 	.word	0x00000ee0


	//----- nvinfo : EIATTR_CBANK_PARAM_SIZE
	.align		4
.L_149:
        /*0084*/ 	.byte	0x03, 0x19
        /*0086*/ 	.short	0x0020


	//----- nvinfo : EIATTR_PARAM_CBANK
	.align		4
        /*0088*/ 	.byte	0x04, 0x0a
        /*008a*/ 	.short	(.L_151 - .L_150)
	.align		4
.L_150:
        /*008c*/ 	.word	index@(.nv.constant0._Z16dotMatrixVector_jjPKdS0_Pd)
        /*0090*/ 	.short	0x0380
        /*0092*/ 	.short	0x0020


	//----- nvinfo : EIATTR_SW_WAR
	.align		4
.L_151:
        /*0094*/ 	.byte	0x04, 0x36
        /*0096*/ 	.short	(.L_153 - .L_152)
.L_152:
        /*0098*/ 	.word	0x00000008
.L_153:


//--------------------- .nv.info._Z24dotVectorsWithMatrixOut_jjPKdS0_Pd --------------------------
	.section	.nv.info._Z24dotVectorsWithMatrixOut_jjPKdS0_Pd,"",@"SHT_CUDA_INFO"
	.sectionflags	@""
	.align	4


	//----- nvinfo : EIATTR_CUDA_API_VERSION
	.align		4
        /*0000*/ 	.byte	0x04, 0x37
        /*0002*/ 	.short	(.L_155 - .L_154)
.L_154:
        /*0004*/ 	.word	0x00000082


	//----- nvinfo : EIATTR_KPARAM_INFO
	.align		4
.L_155:
        /*0008*/ 	.byte	0x04, 0x17
        /*000a*/ 	.short	(.L_157 - .L_156)
.L_156:
        /*000c*/ 	.word	0x00000000
        /*0010*/ 	.short	0x0004
        /*0012*/ 	.short	0x0018
        /*0014*/ 	.byte	0x00, 0xf5, 0x21, 0x00


	//----- nvinfo : EIATTR_KPARAM_INFO
	.align		4
.L_157:
        /*0018*/ 	.byte	0x04, 0x17
        /*001a*/ 	.short	(.L_159 - .L_158)
.L_158:
        /*001c*/ 	.word	0x00000000
        /*0020*/ 	.short	0x0003
        /*0022*/ 	.short	0x0010
        /*0024*/ 	.byte	0x00, 0xf5, 0x21, 0x00


	//----- nvinfo : EIATTR_KPARAM_INFO
	.align		4
.L_159:
        /*0028*/ 	.byte	0x04, 0x17
        /*002a*/ 	.short	(.L_161 - .L_160)
.L_160:
        /*002c*/ 	.word	0x00000000
        /*0030*/ 	.short	0x0002
        /*0032*/ 	.short	0x0008
        /*0034*/ 	.byte	0x00, 0xf5, 0x21, 0x00


	//----- nvinfo : EIATTR_KPARAM_INFO
	.align		4
.L_161:
        /*0038*/ 	.byte	0x04, 0x17
        /*003a*/ 	.short	(.L_163 - .L_162)
.L_162:
        /*003c*/ 	.word	0x00000000
        /*0040*/ 	.short	0x0001
        /*0042*/ 	.short	0x0004
        /*0044*/ 	.byte	0x00, 0xf0, 0x11, 0x00


	//----- nvinfo : EIATTR_KPARAM_INFO
	.align		4
.L_163:
        /*0048*/ 	.byte	0x04, 0x17
        /*004a*/ 	.short	(.L_165 - .L_164)
.L_164:
        /*004c*/ 	.word	0x00000000
        /*0050*/ 	.short	0x0000
        /*0052*/ 	.short	0x0000
        /*0054*/ 	.byte	0x00, 0xf0, 0x11, 0x00


	//----- nvinfo : EIATTR_SPARSE_MMA_MASK
	.align		4
.L_165:
        /*0058*/ 	.byte	0x03, 0x50
        /*005a*/ 	.short	0x0000


	//----- nvinfo : EIATTR_MAXREG_COUNT
	.align		4
        /*005c*/ 	.byte	0x03, 0x1b
        /*005e*/ 	.short	0x00ff


	//----- nvinfo : EIATTR_MERCURY_ISA_VERSION
	.align		4
        /*0060*/ 	.byte	0x03, 0x5f
        /*0062*/ 	.short	0x0101


	//----- nvinfo : EIATTR_VRC_CTA_INIT_COUNT
	.align		4
        /*0064*/ 	.byte	0x02, 0x4a
	.zero		1
	.zero		1


	//----- nvinfo : EIATTR_EXIT_INSTR_OFFSETS
	.align		4
        /*0068*/ 	.byte	0x04, 0x1c
        /*006a*/ 	.short	(.L_167 - .L_166)


	//   ....[0]....
.L_166:
        /*006c*/ 	.word	0x000000c0


	//   ....[1]....
        /*0070*/ 	.word	0x00000190


	//----- nvinfo : EIATTR_CBANK_PARAM_SIZE
	.align		4
.L_167:
        /*0074*/ 	.byte	0x03, 0x19
        /*0076*/ 	.short	0x0020


	//----- nvinfo : EIATTR_PARAM_CBANK
	.align		4
        /*0078*/ 	.byte	0x04, 0x0a
        /*007a*/ 	.short	(.L_169 - .L_168)
	.align		4
.L_168:
        /*007c*/ 	.word	index@(.nv.constant0._Z24dotVectorsWithMatrixOut_jjPKdS0_Pd)
        /*0080*/ 	.short	0x0380
        /*0082*/ 	.short	0x0020


	//----- nvinfo : EIATTR_SW_WAR
	.align		4
.L_169:
        /*0084*/ 	.byte	0x04, 0x36
        /*0086*/ 	.short	(.L_171 - .L_170)
.L_170:
        /*0088*/ 	.word	0x00000008
.L_171:


//--------------------- .nv.info._Z9multiply_jPKdS0_Pd --------------------------
	.section	.nv.info._Z9multiply_jPKdS0_Pd,"",@"SHT_CUDA_INFO"
	.sectionflags	@""
	.align	4


	//----- nvinfo : EIATTR_CUDA_API_VERSION
	.align		4
        /*0000*/ 	.byte	0x04, 0x37
        /*0002*/ 	.short	(.L_173 - .L_172)
.L_172:
        /*0004*/ 	.word	0x00000082


	//----- nvinfo : EIATTR_KPARAM_INFO
	.align		4
.L_173:
        /*0008*/ 	.byte	0x04, 0x17
        /*000a*/ 	.short	(.L_175 - .L_174)
.L_174:
        /*000c*/ 	.word	0x00000000
        /*0010*/ 	.short	0x0003
        /*0012*/ 	.short	0x0018
        /*0014*/ 	.byte	0x00, 0xf5, 0x21, 0x00


	//----- nvinfo : EIATTR_KPARAM_INFO
	.align		4
.L_175:
        /*0018*/ 	.byte	0x04, 0x17
        /*001a*/ 	.short	(.L_177 - .L_176)
.L_176:
        /*001c*/ 	.word	0x00000000
        /*0020*/ 	.short	0x0002
        /*0022*/ 	.short	0x0010
        /*0024*/ 	.byte	0x00, 0xf5, 0x21, 0x00


	//----- nvinfo : EIATTR_KPARAM_INFO
	.align		4
.L_177:
        /*0028*/ 	.byte	0x04, 0x17
        /*002a*/ 	.short	(.L_179 - .L_178)
.L_178:
        /*002c*/ 	.word	0x00000000
        /*0030*/ 	.short	0x0001
        /*0032*/ 	.short	0x0008
        /*0034*/ 	.byte	0x00, 0xf5, 0x21, 0x00


	//----- nvinfo : EIATTR_KPARAM_INFO
	.align		4
.L_179:
        /*0038*/ 	.byte	0x04, 0x17
        /*003a*/ 	.short	(.L_181 - .L_180)
.L_180:
        /*003c*/ 	.word	0x00000000
        /*0040*/ 	.short	0x0000
        /*0042*/ 	.short	0x0000
        /*0044*/ 	.byte	0x00, 0xf0, 0x11, 0x00


	//----- nvinfo : EIATTR_SPARSE_MMA_MASK
	.align		4
.L_181:
        /*0048*/ 	.byte	0x03, 0x50
        /*004a*/ 	.short	0x0000


	//----- nvinfo : EIATTR_MAXREG_COUNT
	.align		4
        /*004c*/ 	.byte	0x03, 0x1b
        /*004e*/ 	.short	0x00ff


	//----- nvinfo : EIATTR_MERCURY_ISA_VERSION
	.align		4
        /*0050*/ 	.byte	0x03, 0x5f
        /*0052*/ 	.short	0x0101


	//----- nvinfo : EIATTR_VRC_CTA_INIT_COUNT
	.align		4
        /*0054*/ 	.byte	0x02, 0x4a
	.zero		1
	.zero		1


	//----- nvinfo : EIATTR_EXIT_INSTR_OFFSETS
	.align		4
        /*0058*/ 	.byte	0x04, 0x1c
        /*005a*/ 	.short	(.L_183 - .L_182)


	//   ....[0]....
.L_182:
        /*005c*/ 	.word	0x00000070


	//   ....[1]....
        /*0060*/ 	.word	0x00000130


	//----- nvinfo : EIATTR_CBANK_PARAM_SIZE
	.align		4
.L_183:
        /*0064*/ 	.byte	0x03, 0x19
        /*0066*/ 	.short	0x0020


	//----- nvinfo : EIATTR_PARAM_CBANK
	.align		4
        /*0068*/ 	.byte	0x04, 0x0a
        /*006a*/ 	.short	(.L_185 - .L_184)
	.align		4
.L_184:
        /*006c*/ 	.word	index@(.nv.constant0._Z9multiply_jPKdS0_Pd)
        /*0070*/ 	.short	0x0380
        /*0072*/ 	.short	0x0020


	//----- nvinfo : EIATTR_SW_WAR
	.align		4
.L_185:
        /*0074*/ 	.byte	0x04, 0x36
        /*0076*/ 	.short	(.L_187 - .L_186)
.L_186:
        /*0078*/ 	.word	0x00000008
.L_187:


//--------------------- .nv.info._Z9subtract_jPKdS0_Pd --------------------------
	.section	.nv.info._Z9subtract_jPKdS0_Pd,"",@"SHT_CUDA_INFO"
	.sectionflags	@""
	.align	4


	//----- nvinfo : EIATTR_CUDA_API_VERSION
	.align		4
        /*0000*/ 	.byte	0x04, 0x37
        /*0002*/ 	.short	(.L_189 - .L_188)
.L_188:
        /*0004*/ 	.word	0x00000082


	//----- nvinfo : EIATTR_KPARAM_INFO
	.align		4
.L_189:
        /*0008*/ 	.byte	0x04, 0x17
        /*000a*/ 	.short	(.L_191 - .L_190)
.L_190:
        /*000c*/ 	.word	0x00000000
        /*0010*/ 	.short	0x0003
        /*0012*/ 	.short	0x0018
        /*0014*/ 	.byte	0x00, 0xf5, 0x21, 0x00


	//----- nvinfo : EIATTR_KPARAM_INFO
	.align		4
.L_191:
        /*0018*/ 	.byte	0x04, 0x17
        /*001a*/ 	.short	(.L_193 - .L_192)
.L_192:
        /*001c*/ 	.word	0x00000000
        /*0020*/ 	.short	0x0002
        /*0022*/ 	.short	0x0010
        /*0024*/ 	.byte	0x00, 0xf5, 0x21, 0x00


	//----- nvinfo : EIATTR_KPARAM_INFO
	.align		4
.L_193:
        /*0028*/ 	.byte	0x04, 0x17
        /*002a*/ 	.short	(.L_195 - .L_194)
.L_194:
        /*002c*/ 	.word	0x00000000
        /*0030*/ 	.short	0x0001
        /*0032*/ 	.short	0x0008
        /*0034*/ 	.byte	0x00, 0xf5, 0x21, 0x00


	//----- nvinfo : EIATTR_KPARAM_INFO
	.align		4
.L_195:
        /*0038*/ 	.byte	0x04, 0x17
        /*003a*/ 	.short	(.L_197 - .L_196)
.L_196:
        /*003c*/ 	.word	0x00000000
        /*0040*/ 	.short	0x0000
        /*0042*/ 	.short	0x0000
        /*0044*/ 	.byte	0x00, 0xf0, 0x11, 0x00


	//----- nvinfo : EIATTR_SPARSE_MMA_MASK
	.align		4
.L_197:
        /*0048*/ 	.byte	0x03, 0x50
        /*004a*/ 	.short	0x0000


	//----- nvinfo : EIATTR_MAXREG_COUNT
	.align		4
        /*004c*/ 	.byte	0x03, 0x1b
        /*004e*/ 	.short	0x00ff


	//----- nvinfo : EIATTR_MERCURY_ISA_VERSION
	.align		4
        /*0050*/ 	.byte	0x03, 0x5f
        /*0052*/ 	.short	0x0101


	//----- nvinfo : EIATTR_VRC_CTA_INIT_COUNT
	.align		4
        /*0054*/ 	.byte	0x02, 0x4a
	.zero		1
	.zero		1


	//----- nvinfo : EIATTR_EXIT_INSTR_OFFSETS
	.align		4
        /*0058*/ 	.byte	0x04, 0x1c
        /*005a*/ 	.short	(.L_199 - .L_198)


	//   ....[0]....
.L_198:
        /*005c*/ 	.word	0x00000070


	//   ....[1]....
        /*0060*/ 	.word	0x00000130


	//----- nvinfo : EIATTR_CBANK_PARAM_SIZE
	.align		4
.L_199:
        /*0064*/ 	.byte	0x03, 0x19
        /*0066*/ 	.short	0x0020


	//----- nvinfo : EIATTR_PARAM_CBANK
	.align		4
        /*0068*/ 	.byte	0x04, 0x0a
        /*006a*/ 	.short	(.L_201 - .L_200)
	.align		4
.L_200:
        /*006c*/ 	.word	index@(.nv.constant0._Z9subtract_jPKdS0_Pd)
        /*0070*/ 	.short	0x0380
        /*0072*/ 	.short	0x0020


	//----- nvinfo : EIATTR_SW_WAR
	.align		4
.L_201:
        /*0074*/ 	.byte	0x04, 0x36
        /*0076*/ 	.short	(.L_203 - .L_202)
.L_202:
        /*0078*/ 	.word	0x00000008
.L_203:


//--------------------- .nv.info._Z4add_jPKdS0_Pd --------------------------
	.section	.nv.info._Z4add_jPKdS0_Pd,"",@"SHT_CUDA_INFO"
	.sectionflags	@""
	.align	4


	//----- nvinfo : EIATTR_CUDA_API_VERSION
	.align		4
        /*0000*/ 	.byte	0x04, 0x37
        /*0002*/ 	.short	(.L_205 - .L_204)
.L_204:
        /*0004*/ 	.word	0x00000082


	//----- nvinfo : EIATTR_KPARAM_INFO
	.align		4
.L_205:
        /*0008*/ 	.byte	0x04, 0x17
        /*000a*/ 	.short	(.L_207 - .L_206)
.L_206:
        /*000c*/ 	.word	0x00000000
        /*0010*/ 	.short	0x0003
        /*0012*/ 	.short	0x0018
        /*0014*/ 	.byte	0x00, 0xf5, 0x21, 0x00


	//----- nvinfo : EIATTR_KPARAM_INFO
	.align		4
.L_207:
        /*0018*/ 	.byte	0x04, 0x17
        /*001a*/ 	.short	(.L_209 - .L_208)
.L_208:
        /*001c*/ 	.word	0x00000000
        /*0020*/ 	.short	0x0002
        /*0022*/ 	.short	0x0010
        /*0024*/ 	.byte	0x00, 0xf5, 0x21, 0x00


	//----- nvinfo : EIATTR_KPARAM_INFO
	.align		4
.L_209:
        /*0028*/ 	.byte	0x04, 0x17
        /*002a*/ 	.short	(.L_211 - .L_210)
.L_210:
        /*002c*/ 	.word	0x00000000
        /*0030*/ 	.short	0x0001
        /*0032*/ 	.short	0x0008
        /*0034*/ 	.byte	0x00, 0xf5, 0x21, 0x00


	//----- nvinfo : EIATTR_KPARAM_INFO
	.align		4
.L_211:
        /*0038*/ 	.byte	0x04, 0x17
        /*003a*/ 	.short	(.L_213 - .L_212)
.L_212:
        /*003c*/ 	.word	0x00000000
        /*0040*/ 	.short	0x0000
        /*0042*/ 	.short	0x0000
        /*0044*/ 	.byte	0x00, 0xf0, 0x11, 0x00


	//----- nvinfo : EIATTR_SPARSE_MMA_MASK
	.align		4
.L_213:
        /*0048*/ 	.byte	0x03, 0x50
        /*004a*/ 	.short	0x0000


	//----- nvinfo : EIATTR_MAXREG_COUNT
	.align		4
        /*004c*/ 	.byte	0x03, 0x1b
        /*004e*/ 	.short	0x00ff


	//----- nvinfo : EIATTR_MERCURY_ISA_VERSION
	.align		4
        /*0050*/ 	.byte	0x03, 0x5f
        /*0052*/ 	.short	0x0101


	//----- nvinfo : EIATTR_VRC_CTA_INIT_COUNT
	.align		4
        /*0054*/ 	.byte	0x02, 0x4a
	.zero		1
	.zero		1


	//----- nvinfo : EIATTR_EXIT_INSTR_OFFSETS
	.align		4
        /*0058*/ 	.byte	0x04, 0x1c
        /*005a*/ 	.short	(.L_215 - .L_214)


	//   ....[0]....
.L_214:
        /*005c*/ 	.word	0x00000070


	//   ....[1]....
        /*0060*/ 	.word	0x00000130


	//----- nvinfo : EIATTR_CBANK_PARAM_SIZE
	.align		4
.L_215:
        /*0064*/ 	.byte	0x03, 0x19
        /*0066*/ 	.short	0x0020


	//----- nvinfo : EIATTR_PARAM_CBANK
	.align		4
        /*0068*/ 	.byte	0x04, 0x0a
        /*006a*/ 	.short	(.L_217 - .L_216)
	.align		4
.L_216:
        /*006c*/ 	.word	index@(.nv.constant0._Z4add_jPKdS0_Pd)
        /*0070*/ 	.short	0x0380
        /*0072*/ 	.short	0x0020


	//----- nvinfo : EIATTR_SW_WAR
	.align		4
.L_217:
        /*0074*/ 	.byte	0x04, 0x36
        /*0076*/ 	.short	(.L_219 - .L_218)
.L_218:
        /*0078*/ 	.word	0x00000008
.L_219:


//--------------------- .nv.info._Z5zero_jPd      --------------------------
	.section	.nv.info._Z5zero_jPd,"",@"SHT_CUDA_INFO"
	.sectionflags	@""
	.align	4


	//----- nvinfo : EIATTR_CUDA_API_VERSION
	.align		4
        /*0000*/ 	.byte	0x04, 0x37
        /*0002*/ 	.short	(.L_221 - .L_220)
.L_220:
        /*0004*/ 	.word	0x00000082


	//----- nvinfo : EIATTR_KPARAM_INFO
	.align		4
.L_221:
        /*0008*/ 	.byte	0x04, 0x17
        /*000a*/ 	.short	(.L_223 - .L_222)
.L_222:
        /*000c*/ 	.word	0x00000000
        /*0010*/ 	.short	0x0001
        /*0012*/ 	.short	0x0008
        /*0014*/ 	.byte	0x00, 0xf5, 0x21, 0x00


	//----- nvinfo : EIATTR_KPARAM_INFO
	.align		4
.L_223:
        /*0018*/ 	.byte	0x04, 0x17
        /*001a*/ 	.short	(.L_225 - .L_224)
.L_224:
        /*001c*/ 	.word	0x00000000
        /*0020*/ 	.short	0x0000
        /*0022*/ 	.short	0x0000
        /*0024*/ 	.byte	0x00, 0xf0, 0x11, 0x00


	//----- nvinfo : EIATTR_SPARSE_MMA_MASK
	.align		4
.L_225:
        /*0028*/ 	.byte	0x03, 0x50
        /*002a*/ 	.short	0x0000


	//----- nvinfo : EIATTR_MAXREG_COUNT
	.align		4
        /*002c*/ 	.byte	0x03, 0x1b
        /*002e*/ 	.short	0x00ff


	//----- nvinfo : EIATTR_MERCURY_ISA_VERSION
	.align		4
        /*0030*/ 	.byte	0x03, 0x5f
        /*0032*/ 	.short	0x0101


	//----- nvinfo : EIATTR_VRC_CTA_INIT_COUNT
	.align		4
        /*0034*/ 	.byte	0x02, 0x4a
	.zero		1
	.zero		1


	//----- nvinfo : EIATTR_EXIT_INSTR_OFFSETS
	.align		4
        /*0038*/ 	.byte	0x04, 0x1c
        /*003a*/ 	.short	(.L_227 - .L_226)


	//   ....[0]....
.L_226:
        /*003c*/ 	.word	0x00000070


	//   ....[1]....
        /*0040*/ 	.word	0x000000c0


	//----- nvinfo : EIATTR_CBANK_PARAM_SIZE
	.align		4
.L_227:
        /*0044*/ 	.byte	0x03, 0x19
        /*0046*/ 	.short	0x0010


	//----- nvinfo : EIATTR_PARAM_CBANK
	.align		4
        /*0048*/ 	.byte	0x04, 0x0a
        /*004a*/ 	.short	(.L_229 - .L_228)
	.align		4
.L_228:
        /*004c*/ 	.word	index@(.nv.constant0._Z5zero_jPd)
        /*0050*/ 	.short	0x0380
        /*0052*/ 	.short	0x0010


	//----- nvinfo : EIATTR_SW_WAR
	.align		4
.L_229:
        /*0054*/ 	.byte	0x04, 0x36
        /*0056*/ 	.short	(.L_231 - .L_230)
.L_230:
        /*0058*/ 	.word	0x00000008
.L_231:


//--------------------- .nv.callgraph             --------------------------
	.section	.nv.callgraph,"",@"SHT_CUDA_CALLGRAPH"
	.align	4
	.sectionentsize	8
	.align		4
        /*0000*/ 	.word	0x00000000
	.align		4
        /*0004*/ 	.word	0xffffffff
	.align		4
        /*0008*/ 	.word	0x00000000
	.align		4
        /*000c*/ 	.word	0xfffffffe
	.align		4
        /*0010*/ 	.word	0x00000000
	.align		4
        /*0014*/ 	.word	0xfffffffd
	.align		4
        /*0018*/ 	.word	0x00000000
	.align		4
        /*001c*/ 	.word	0xfffffffc


//--------------------- .text._Z11reduceCost_jddPKdPd --------------------------
	.section	.text._Z11reduceCost_jddPKdPd,"ax",@progbits
	.align	128
        .global         _Z11reduceCost_jddPKdPd
        .type           _Z11reduceCost_jddPKdPd,@function
        .size           _Z11reduceCost_jddPKdPd,(.L_x_40 - _Z11reduceCost_jddPKdPd)
        .other          _Z11reduceCost_jddPKdPd,@"STO_CUDA_ENTRY STV_DEFAULT"
_Z11reduceCost_jddPKdPd:
.text._Z11reduceCost_jddPKdPd:
[----:B------:R-:W-:Y:S01]  /*0000*/  LDC R1, c[0x0][0x37c] ;  /* 0x0000df00ff017b82 */ /* 0x000fe20000000800 */
[----:B------:R-:W0:Y:S07]  /*0010*/  S2R R3, SR_TID.X ;  /* 0x0000000000037919 */ /* 0x000e2e0000002100 */
[----:B------:R-:W0:Y:S01]  /*0020*/  S2UR UR4, SR_CTAID.X ;  /* 0x00000000000479c3 */ /* 0x000e220000002500 */
[----:B------:R-:W1:Y:S07]  /*0030*/  LDCU UR5, c[0x0][0x380] ;  /* 0x00007000ff0577ac */ /* 0x000e6e0008000800 */
[----:B------:R-:W0:Y:S02]  /*0040*/  LDC R0, c[0x0][0x360] ;  /* 0x0000d800ff007b82 */ /* 0x000e240000000800 */
[----:B0-----:R-:W-:-:S05]  /*0050*/  IMAD R0, R0, UR4, R3 ;  /* 0x0000000400007c24 */ /* 0x001fca000f8e0203 */
[----:B-1----:R-:W-:-:S13]  /*0060*/  ISETP.GE.U32.AND P0, PT, R0, UR5, PT ;  /* 0x0000000500007c0c */ /* 0x002fda000bf06070 */
[----:B------:R-:W-:Y:S05]  /*0070*/  @P0 EXIT ;  /* 0x000000000000094d */ /* 0x000fea0003800000 */
[----:B------:R-:W0:Y:S01]  /*0080*/  LDCU UR6, c[0x0][0x394] ;  /* 0x00007280ff0677ac */ /* 0x000e220008000800 */
[----:B------:R-:W1:Y:S01]  /*0090*/  LDC.64 R6, c[0x0][0x390] ;  /* 0x0000e400ff067b82 */ /* 0x000e620000000a00 */
[----:B------:R-:W-:Y:S01]  /*00a0*/  IMAD.MOV.U32 R2, RZ, RZ, 0x1 ;  /* 0x00000001ff027424 */ /* 0x000fe200078e00ff */
[----:B------:R-:W2:Y:S06]  /*00b0*/  LDCU.64 UR4, c[0x0][0x388] ;  /* 0x00007100ff0477ac */ /* 0x000eac0008000a00 */
[----:B------:R-:W3:Y:S01]  /*00c0*/  LDC R8, c[0x0][0x38c] ;  /* 0x0000e300ff087b82 */ /* 0x000ee20000000800 */
[----:B0-----:R-:W1:Y:S01]  /*00d0*/  MUFU.RCP64H R3, UR6 ;  /* 0x0000000600037d08 */ /* 0x001e620008001800 */
[----:B---3--:R-:W-:Y:S01]  /*00e0*/  FSETP.GEU.AND P1, PT, |R8|, 6.5827683646048100446e-37, PT ;  /* 0x036000000800780b */ /* 0x008fe20003f2e200 */
[----:B-1----:R-:W-:-:S08]  /*00f0*/  DFMA R4, R2, -R6, 1 ;  /* 0x3ff000000204742b */ /* 0x002fd00000000806 */
[----:B------:R-:W-:-:S08]  /*0100*/  DFMA R4, R4, R4, R4 ;  /* 0x000000040404722b */ /* 0x000fd00000000004 */
[----:B------:R-:W-:-:S08]  /*0110*/  DFMA R4, R2, R4, R2 ;  /* 0x000000040204722b */ /* 0x000fd00000000002 */
[----:B------:R-:W-:-:S08]  /*0120*/  DFMA R2, R4, -R6, 1 ;  /* 0x3ff000000402742b */ /* 0x000fd00000000806 */
[----:B------:R-:W-:-:S08]  /*0130*/  DFMA R2, R4, R2, R4 ;  /* 0x000000020402722b */ /* 0x000fd00000000004 */
[----:B--2---:R-:W-:-:S08]  /*0140*/  DMUL R4, R2, UR4 ;  /* 0x0000000402047c28 */ /* 0x004fd00008000000 */
[----:B------:R-:W-:Y:S01]  /*0150*/  DFMA R6, R4, -R6, UR4 ;  /* 0x0000000404067e2b */ /* 0x000fe20008000806 */
[----:B------:R-:W0:Y:S07]  /*0160*/  LDCU.64 UR4, c[0x0][0x358] ;  /* 0x00006b00ff0477ac */ /* 0x000e2e0008000a00 */
[----:B------:R-:W-:-:S10]  /*0170*/  DFMA R2, R2, R6, R4 ;  /* 0x000000060202722b */ /* 0x000fd40000000004 */
[----:B------:R-:W-:-:S05]  /*0180*/  FFMA R4, RZ, UR6, R3 ;  /* 0x00000006ff047c23 */ /* 0x000fca0008000003 */
[----:B------:R-:W-:-:S13]  /*0190*/  FSETP.GT.AND P0, PT, |R4|, 1.469367938527859385e-39, PT ;  /* 0x001000000400780b */ /* 0x000fda0003f04200 */
[----:B0-----:R-:W-:Y:S05]  /*01a0*/  @P0 BRA P1, `(.L_x_0) ;  /* 0x0000000000080947 */ /* 0x001fea0000800000 */
[----:B------:R-:W-:-:S07]  /*01b0*/  MOV R10, 0x1d0 ;  /* 0x000001d0000a7802 */ /* 0x000fce0000000f00 */
[----:B------:R-:W-:Y:S05]  /*01c0*/  CALL.REL.NOINC `($__internal_0_$__cuda_sm20_div_rn_f64_full) ;  /* 0x0000000000247944 */ /* 0x000fea0003c00000 */
.L_x_0:
[----:B------:R-:W0:Y:S08]  /*01d0*/  LDC.64 R4, c[0x0][0x398] ;  /* 0x0000e600ff047b82 */ /* 0x000e300000000a00 */
[----:B------:R-:W1:Y:S01]  /*01e0*/  LDC.64 R6, c[0x0][0x3a0] ;  /* 0x0000e800ff067b82 */ /* 0x000e620000000a00 */
[----:B0-----:R-:W-:-:S06]  /*01f0*/  IMAD.WIDE.U32 R4, R0, 0x8, R4 ;  /* 0x0000000800047825 */ /* 0x001fcc00078e0004 */
[----:B------:R-:W2:Y:S01]  /*0200*/  LDG.E.64 R4, desc[UR4][R4.64] ;  /* 0x0000000404047981 */ /* 0x000ea2000c1e1b00 */
[----:B-1----:R-:W-:-:S05]  /*0210*/  IMAD.WIDE.U32 R6, R0, 0x8, R6 ;  /* 0x0000000800067825 */ /* 0x002fca00078e0006 */
[----:B------:R-:W2:Y:S02]  /*0220*/  LDG.E.64 R8, desc[UR4][R6.64] ;  /* 0x0000000406087981 */ /* 0x000ea4000c1e1b00 */
[----:B--2---:R-:W-:-:S07]  /*0230*/  DFMA R8, R4, -R2, R8 ;  /* 0x800000020408722b */ /* 0x004fce0000000008 */
[----:B------:R-:W-:Y:S01]  /*0240*/  STG.E.64 desc[UR4][R6.64], R8 ;  /* 0x0000000806007986 */ /* 0x000fe2000c101b04 */
[----:B------:R-:W-:Y:S05]  /*0250*/  EXIT ;  /* 0x000000000000794d */ /* 0x000fea0003800000 */
        .weak           $__internal_0_$__cuda_sm20_div_rn_f64_full
        .type           $__internal_0_$__cuda_sm20_div_rn_f64_full,@function
        .size           $__internal_0_$__cuda_sm20_div_rn_f64_full,(.L_x_40 - $__internal_0_$__cuda_sm20_div_rn_f64_full)
$__internal_0_$__cuda_sm20_div_rn_f64_full:
[----:B------:R-:W0:Y:S01]  /*0260*/  LDC.64 R8, c[0x0][0x390] ;  /* 0x0000e400ff087b82 */ /* 0x000e220000000a00 */
[----:B------:R-:W-:-:S07]  /*0270*/  IMAD.MOV.U32 R16, RZ, RZ, 0x1ca00000 ;  /* 0x1ca00000ff107424 */ /* 0x000fce00078e00ff */
[----:B------:R-:W1:Y:S01]  /*0280*/  LDC.64 R4, c[0x0][0x388] ;  /* 0x0000e200ff047b82 */ /* 0x000e620000000a00 */
[C---:B0-----:R-:W-:Y:S02]  /*0290*/  FSETP.GEU.AND P0, PT, |R9|.reuse, 1.469367938527859385e-39, PT ;  /* 0x001000000900780b */ /* 0x041fe40003f0e200 */
[C---:B------:R-:W-:Y:S02]  /*02a0*/  LOP3.LUT R6, R9.reuse, 0x800fffff, RZ, 0xc0, !PT ;  /* 0x800fffff09067812 */ /* 0x040fe400078ec0ff */
[----:B------:R-:W-:Y:S02]  /*02b0*/  LOP3.LUT R11, R9, 0x7ff00000, RZ, 0xc0, !PT ;  /* 0x7ff00000090b7812 */ /* 0x000fe400078ec0ff */
[----:B------:R-:W-:Y:S01]  /*02c0*/  LOP3.LUT R7, R6, 0x3ff00000, RZ, 0xfc, !PT ;  /* 0x3ff0000006077812 */ /* 0x000fe200078efcff */
[----:B------:R-:W-:Y:S01]  /*02d0*/  IMAD.MOV.U32 R6, RZ, RZ, R8 ;  /* 0x000000ffff067224 */ /* 0x000fe200078e0008 */
[----:B-1----:R-:W-:Y:S01]  /*02e0*/  FSETP.GEU.AND P2, PT, |R5|, 1.469367938527859385e-39, PT ;  /* 0x001000000500780b */ /* 0x002fe20003f4e200 */
[----:B------:R-:W-:-:S04]  /*02f0*/  IMAD.MOV.U32 R22, RZ, RZ, R11 ;  /* 0x000000ffff167224 */ /* 0x000fc800078e000b */
[----:B------:R-:W0:Y:S02]  /*0300*/  @!P0 LDC.64 R2, c[0x0][0x390] ;  /* 0x0000e400ff028b82 */ /* 0x000e240000000a00 */
[----:B0-----:R-:W-:Y:S01]  /*0310*/  @!P0 DMUL R6, R2, 8.98846567431157953865e+307 ;  /* 0x7fe0000002068828 */ /* 0x001fe20000000000 */
[----:B------:R-:W-:-:S05]  /*0320*/  IMAD.MOV.U32 R2, RZ, RZ, 0x1 ;  /* 0x00000001ff027424 */ /* 0x000fca00078e00ff */
[----:B------:R-:W0:Y:S04]  /*0330*/  MUFU.RCP64H R3, R7 ;  /* 0x0000000700037308 */ /* 0x000e280000001800 */
[----:B------:R-:W-:-:S05]  /*0340*/  @!P0 LOP3.LUT R22, R7, 0x7ff00000, RZ, 0xc0, !PT ;  /* 0x7ff0000007168812 */ /* 0x000fca00078ec0ff */
[----:B------:R-:W-:Y:S01]  /*0350*/  VIADD R23, R22, 0xffffffff ;  /* 0xffffffff16177836 */ /* 0x000fe20000000000 */
[----:B0-----:R-:W-:-:S08]  /*0360*/  DFMA R12, R2, -R6, 1 ;  /* 0x3ff00000020c742b */ /* 0x001fd00000000806 */
[----:B------:R-:W-:Y:S01]  /*0370*/  DFMA R14, R12, R12, R12 ;  /* 0x0000000c0c0e722b */ /* 0x000fe2000000000c */
[----:B------:R-:W-:-:S04]  /*0380*/  LOP3.LUT R12, R5, 0x7ff00000, RZ, 0xc0, !PT ;  /* 0x7ff00000050c7812 */ /* 0x000fc800078ec0ff */
[----:B------:R-:W-:Y:S01]  /*0390*/  ISETP.GE.U32.AND P1, PT, R12, R11, PT ;  /* 0x0000000b0c00720c */ /* 0x000fe20003f26070 */
[----:B------:R-:W-:Y:S02]  /*03a0*/  IMAD.MOV.U32 R17, RZ, RZ, R12 ;  /* 0x000000ffff117224 */ /* 0x000fe400078e000c */
[----:B------:R-:W-:Y:S01]  /*03b0*/  DFMA R18, R2, R14, R2 ;  /* 0x0000000e0212722b */ /* 0x000fe20000000002 */
[----:B------:R-:W-:Y:S01]  /*03c0*/  SEL R16, R16, 0x63400000, !P1 ;  /* 0x6340000010107807 */ /* 0x000fe20004800000 */
[----:B------:R-:W-:-:S03]  /*03d0*/  IMAD.MOV.U32 R2, RZ, RZ, R4 ;  /* 0x000000ffff027224 */ /* 0x000fc600078e0004 */
[C-C-:B------:R-:W-:Y:S02]  /*03e0*/  @!P2 LOP3.LUT R14, R16.reuse, 0x80000000, R5.reuse, 0xf8, !PT ;  /* 0x80000000100ea812 */ /* 0x140fe400078ef805 */
[----:B------:R-:W-:Y:S01]  /*03f0*/  LOP3.LUT R3, R16, 0x800fffff, R5, 0xf8, !PT ;  /* 0x800fffff10037812 */ /* 0x000fe200078ef805 */
[----:B------:R-:W-:Y:S01]  /*0400*/  DFMA R20, R18, -R6, 1 ;  /* 0x3ff000001214742b */ /* 0x000fe20000000806 */
[----:B------:R-:W-:Y:S01]  /*0410*/  @!P2 LOP3.LUT R15, R14, 0x100000, RZ, 0xfc, !PT ;  /* 0x001000000e0fa812 */ /* 0x000fe200078efcff */
[----:B------:R-:W-:-:S06]  /*0420*/  @!P2 IMAD.MOV.U32 R14, RZ, RZ, RZ ;  /* 0x000000ffff0ea224 */ /* 0x000fcc00078e00ff */
[----:B------:R-:W-:Y:S02]  /*0430*/  @!P2 DFMA R2, R2, 2, -R14 ;  /* 0x400000000202a82b */ /* 0x000fe4000000080e */
[----:B------:R-:W-:-:S08]  /*0440*/  DFMA R14, R18, R20, R18 ;  /* 0x00000014120e722b */ /* 0x000fd00000000012 */
[----:B------:R-:W-:Y:S01]  /*0450*/  @!P2 LOP3.LUT R17, R3, 0x7ff00000, RZ, 0xc0, !PT ;  /* 0x7ff000000311a812 */ /* 0x000fe200078ec0ff */
[----:B------:R-:W-:-:S04]  /*0460*/  DMUL R18, R14, R2 ;  /* 0x000000020e127228 */ /* 0x000fc80000000000 */
[----:B------:R-:W-:-:S04]  /*0470*/  VIADD R13, R17, 0xffffffff ;  /* 0xffffffff110d7836 */ /* 0x000fc80000000000 */
[----:B------:R-:W-:Y:S01]  /*0480*/  DFMA R20, R18, -R6, R2 ;  /* 0x800000061214722b */ /* 0x000fe20000000002 */
[----:B------:R-:W-:-:S04]  /*0490*/  ISETP.GT.U32.AND P0, PT, R13, 0x7feffffe, PT ;  /* 0x7feffffe0d00780c */ /* 0x000fc80003f04070 */
[----:B------:R-:W-:-:S03]  /*04a0*/  ISETP.GT.U32.OR P0, PT, R23, 0x7feffffe, P0 ;  /* 0x7feffffe1700780c */ /* 0x000fc60000704470 */
[----:B------:R-:W-:-:S10]  /*04b0*/  DFMA R14, R14, R20, R18 ;  /* 0x000000140e0e722b */ /* 0x000fd40000000012 */
[----:B------:R-:W-:Y:S05]  /*04c0*/  @P0 BRA `(.L_x_1) ;  /* 0x0000000000600947 */ /* 0x000fea0003800000 */
[----:B------:R-:W-:Y:S01]  /*04d0*/  VIADDMNMX R11, R12, -R11, 0xb9600000, !PT ;  /* 0xb96000000c0b7446 */ /* 0x000fe2000780090b */
[----:B------:R-:W-:-:S03]  /*04e0*/  IMAD.MOV.U32 R4, RZ, RZ, RZ ;  /* 0x000000ffff047224 */ /* 0x000fc600078e00ff */
[----:B------:R-:W-:-:S05]  /*04f0*/  VIMNMX R11, PT, PT, R11, 0x46a00000, PT ;  /* 0x46a000000b0b7848 */ /* 0x000fca0003fe0100 */
[----:B------:R-:W-:-:S04]  /*0500*/  IMAD.IADD R11, R11, 0x1, -R16 ;  /* 0x000000010b0b7824 */ /* 0x000fc800078e0a10 */
[----:B------:R-:W-:-:S06]  /*0510*/  VIADD R5, R11, 0x7fe00000 ;  /* 0x7fe000000b057836 */ /* 0x000fcc0000000000 */
[----:B------:R-:W-:-:S10]  /*0520*/  DMUL R12, R14, R4 ;  /* 0x000000040e0c7228 */ /* 0x000fd40000000000 */
[----:B------:R-:W-:-:S13]  /*0530*/  FSETP.GTU.AND P0, PT, |R13|, 1.469367938527859385e-39, PT ;  /* 0x001000000d00780b */ /* 0x000fda0003f0c200 */
[----:B------:R-:W-:Y:S05]  /*0540*/  @P0 BRA `(.L_x_2) ;  /* 0x00000000009c0947 */ /* 0x000fea0003800000 */
[----:B------:R-:W-:Y:S01]  /*0550*/  DFMA R2, R14, -R6, R2 ;  /* 0x800000060e02722b */ /* 0x000fe20000000002 */
[----:B------:R-:W-:-:S09]  /*0560*/  IMAD.MOV.U32 R4, RZ, RZ, RZ ;  /* 0x000000ffff047224 */ /* 0x000fd200078e00ff */
[C---:B------:R-:W-:Y:S02]  /*0570*/  FSETP.NEU.AND P0, PT, R3.reuse, RZ, PT ;  /* 0x000000ff0300720b */ /* 0x040fe40003f0d000 */
[----:B------:R-:W-:-:S04]  /*0580*/  LOP3.LUT R9, R3, 0x80000000, R9, 0x48, !PT ;  /* 0x8000000003097812 */ /* 0x000fc800078e4809 */
[----:B------:R-:W-:-:S07]  /*0590*/  LOP3.LUT R5, R9, R5, RZ, 0xfc, !PT ;  /* 0x0000000509057212 */ /* 0x000fce00078efcff */
[----:B------:R-:W-:Y:S05]  /*05a0*/  @!P0 BRA `(.L_x_2) ;  /* 0x0000000000848947 */ /* 0x000fea0003800000 */
[----:B------:R-:W-:Y:S01]  /*05b0*/  IMAD.MOV R3, RZ, RZ, -R11 ;  /* 0x000000ffff037224 */ /* 0x000fe200078e0a0b */
[----:B------:R-:W-:Y:S01]  /*05c0*/  DMUL.RP R4, R14, R4 ;  /* 0x000000040e047228 */ /* 0x000fe20000008000 */
[----:B------:R-:W-:Y:S01]  /*05d0*/  IMAD.MOV.U32 R2, RZ, RZ, RZ ;  /* 0x000000ffff027224 */ /* 0x000fe200078e00ff */
[----:B------:R-:W-:-:S05]  /*05e0*/  IADD3 R11, PT, PT, -R11, -0x43300000, RZ ;  /* 0xbcd000000b0b7810 */ /* 0x000fca0007ffe1ff */
[----:B------:R-:W-:-:S03]  /*05f0*/  DFMA R2, R12, -R2, R14 ;  /* 0x800000020c02722b */ /* 0x000fc6000000000e */
[----:B------:R-:W-:-:S07]  /*0600*/  LOP3.LUT R9, R5, R9, RZ, 0x3c, !PT ;  /* 0x0000000905097212 */ /* 0x000fce00078e3cff */
[----:B------:R-:W-:-:S04]  /*0610*/  FSETP.NEU.AND P0, PT, |R3|, R11, PT ;  /* 0x0000000b0300720b */ /* 0x000fc80003f0d200 */
[----:B------:R-:W-:Y:S02]  /*0620*/  FSEL R12, R4, R12, !P0 ;  /* 0x0000000c040c7208 */ /* 0x000fe40004000000 */
[----:B------:R-:W-:Y:S01]  /*0630*/  FSEL R13, R9, R13, !P0 ;  /* 0x0000000d090d7208 */ /* 0x000fe20004000000 */
[----:B------:R-:W-:Y:S06]  /*0640*/  BRA `(.L_x_2) ;  /* 0x00000000005c7947 */ /* 0x000fec0003800000 */
.L_x_1:
[----:B------:R-:W0:Y:S02]  /*0650*/  LDC.64 R2, c[0x0][0x388] ;  /* 0x0000e200ff027b82 */ /* 0x000e240000000a00 */
[----:B0-----:R-:W-:-:S14]  /*0660*/  DSETP.NAN.AND P0, PT, R2, R2, PT ;  /* 0x000000020200722a */ /* 0x001fdc0003f08000 */
[----:B------:R-:W-:Y:S05]  /*0670*/  @P0 BRA `(.L_x_3) ;  /* 0x0000000000480947 */ /* 0x000fea0003800000 */
[----:B------:R-:W0:Y:S02]  /*0680*/  LDC.64 R2, c[0x0][0x390] ;  /* 0x0000e400ff027b82 */ /* 0x000e240000000a00 */
[----:B0-----:R-:W-:-:S14]  /*0690*/  DSETP.NAN.AND P0, PT, R2, R2, PT ;  /* 0x000000020200722a */ /* 0x001fdc0003f08000 */
[----:B------:R-:W-:Y:S05]  /*06a0*/  @P0 BRA `(.L_x_4) ;  /* 0x0000000000300947 */ /* 0x000fea0003800000 */
[----:B------:R-:W-:Y:S01]  /*06b0*/  ISETP.NE.AND P0, PT, R17, R22, PT ;  /* 0x000000161100720c */ /* 0x000fe20003f05270 */
[----:B------:R-:W-:Y:S02]  /*06c0*/  IMAD.MOV.U32 R12, RZ, RZ, 0x0 ;  /* 0x00000000ff0c7424 */ /* 0x000fe400078e00ff */
[----:B------:R-:W-:-:S10]  /*06d0*/  IMAD.MOV.U32 R13, RZ, RZ, -0x80000 ;  /* 0xfff80000ff0d7424 */ /* 0x000fd400078e00ff */
[----:B------:R-:W-:Y:S05]  /*06e0*/  @!P0 BRA `(.L_x_2) ;  /* 0x0000000000348947 */ /* 0x000fea0003800000 */
[----:B------:R-:W-:Y:S02]  /*06f0*/  ISETP.NE.AND P0, PT, R17, 0x7ff00000, PT ;  /* 0x7ff000001100780c */ /* 0x000fe40003f05270 */
[----:B------:R-:W-:Y:S02]  /*0700*/  LOP3.LUT R13, R5, 0x80000000, R9, 0x48, !PT ;  /* 0x80000000050d7812 */ /* 0x000fe400078e4809 */
[----:B------:R-:W-:-:S13]  /*0710*/  ISETP.EQ.OR P0, PT, R22, RZ, !P0 ;  /* 0x000000ff1600720c */ /* 0x000fda0004702670 */
[----:B------:R-:W-:Y:S01]  /*0720*/  @P0 LOP3.LUT R2, R13, 0x7ff00000, RZ, 0xfc, !PT ;  /* 0x7ff000000d020812 */ /* 0x000fe200078efcff */
[----:B------:R-:W-:Y:S02]  /*0730*/  @!P0 IMAD.MOV.U32 R12, RZ, RZ, RZ ;  /* 0x000000ffff0c8224 */ /* 0x000fe400078e00ff */
[----:B------:R-:W-:Y:S02]  /*0740*/  @P0 IMAD.MOV.U32 R12, RZ, RZ, RZ ;  /* 0x000000ffff0c0224 */ /* 0x000fe400078e00ff */
[----:B------:R-:W-:Y:S01]  /*0750*/  @P0 IMAD.MOV.U32 R13, RZ, RZ, R2 ;  /* 0x000000ffff0d0224 */ /* 0x000fe200078e0002 */
[----:B------:R-:W-:Y:S06]  /*0760*/  BRA `(.L_x_2) ;  /* 0x0000000000147947 */ /* 0x000fec0003800000 */
.L_x_4:
[----:B------:R-:W-:Y:S01]  /*0770*/  LOP3.LUT R13, R9, 0x80000, RZ, 0xfc, !PT ;  /* 0x00080000090d7812 */ /* 0x000fe200078efcff */
[----:B------:R-:W-:Y:S01]  /*0780*/  IMAD.MOV.U32 R12, RZ, RZ, R8 ;  /* 0x000000ffff0c7224 */ /* 0x000fe200078e0008 */
[----:B------:R-:W-:Y:S06]  /*0790*/  BRA `(.L_x_2) ;  /* 0x0000000000087947 */ /* 0x000fec0003800000 */
.L_x_3:
[----:B------:R-:W-:Y:S01]  /*07a0*/  LOP3.LUT R13, R5, 0x80000, RZ, 0xfc, !PT ;  /* 0x00080000050d7812 */ /* 0x000fe200078efcff */
[----:B------:R-:W-:-:S07]  /*07b0*/  IMAD.MOV.U32 R12, RZ, RZ, R4 ;  /* 0x000000ffff0c7224 */ /* 0x000fce00078e0004 */
.L_x_2:
[----:B------:R-:W-:Y:S02]  /*07c0*/  IMAD.MOV.U32 R11, RZ, RZ, 0x0 ;  /* 0x00000000ff0b7424 */ /* 0x000fe400078e00ff */
[----:B------:R-:W-:Y:S02]  /*07d0*/  IMAD.MOV.U32 R2, RZ, RZ, R12 ;  /* 0x000000ffff027224 */ /* 0x000fe400078e000c */
[----:B------:R-:W-:Y:S01]  /*07e0*/  IMAD.MOV.U32 R3, RZ, RZ, R13 ;  /* 0x000000ffff037224 */ /* 0x000fe200078e000d */
[----:B------:R-:W-:Y:S06]  /*07f0*/  RET.REL.NODEC R10 `(_Z11reduceCost_jddPKdPd) ;  /* 0xfffffff80a007950 */ /* 0x000fec0003c3ffff */
.L_x_5:
[----:B------:R-:W-:-:S00]  /*0800*/  BRA `(.L_x_5) ;  /* 0xfffffffc00fc7947 */ /* 0x000fc0000383ffff */
[----:B------:R-:W-:-:S00]  /*0810*/  NOP ;  /* 0x0000000000007918 */ /* 0x000fc00000000000 */
        /* <DEDUP_REMOVED lines=14> */
.L_x_40:


//--------------------- .text._Z13sigmoidPrime_jPKdPd --------------------------
	.section	.text._Z13sigmoidPrime_jPKdPd,"ax",@progbits
	.align	128
        .global         _Z13sigmoidPrime_jPKdPd
        .type           _Z13sigmoidPrime_jPKdPd,@function
        .size           _Z13sigmoidPrime_jPKdPd,(.L_x_41 - _Z13sigmoidPrime_jPKdPd)
        .other          _Z13sigmoidPrime_jPKdPd,@"STO_CUDA_ENTRY STV_DEFAULT"
_Z13sigmoidPrime_jPKdPd:
.text._Z13sigmoidPrime_jPKdPd:
        /* <DEDUP_REMOVED lines=8> */
[----:B------:R-:W0:Y:S01]  /*0080*/  LDC.64 R2, c[0x0][0x388] ;  /* 0x0000e200ff027b82 */ /* 0x000e220000000a00 */
[----:B------:R-:W1:Y:S01]  /*0090*/  LDCU.64 UR4, c[0x0][0x358] ;  /* 0x00006b00ff0477ac */ /* 0x000e620008000a00 */
[----:B0-----:R-:W-:-:S06]  /*00a0*/  IMAD.WIDE.U32 R2, R0, 0x8, R2 ;  /* 0x0000000800027825 */ /* 0x001fcc00078e0002 */
[----:B-1----:R-:W2:Y:S01]  /*00b0*/  LDG.E.64 R2, desc[UR4][R2.64] ;  /* 0x0000000402027981 */ /* 0x002ea2000c1e1b00 */
[----:B------:R-:W-:Y:S01]  /*00c0*/  IMAD.MOV.U32 R4, RZ, RZ, 0x652b82fe ;  /* 0x652b82feff047424 */ /* 0x000fe200078e00ff */
[----:B------:R-:W-:Y:S01]  /*00d0*/  UMOV UR6, 0xfefa39ef ;  /* 0xfefa39ef00067882 */ /* 0x000fe20000000000 */
[----:B------:R-:W-:Y:S01]  /*00e0*/  IMAD.MOV.U32 R5, RZ, RZ, 0x3ff71547 ;  /* 0x3ff71547ff057424 */ /* 0x000fe200078e00ff */
[----:B------:R-:W-:Y:S01]  /*00f0*/  UMOV UR7, 0x3fe62e42 ;  /* 0x3fe62e4200077882 */ /* 0x000fe20000000000 */
[----:B------:R-:W-:Y:S04]  /*0100*/  BSSY.RECONVERGENT B0, `(.L_x_6) ;  /* 0x0000037000007945 */ /* 0x000fe80003800200 */
[----:B--2---:R-:W-:Y:S02]  /*0110*/  DFMA R4, R2, -R4, 6.75539944105574400000e+15 ;  /* 0x433800000204742b */ /* 0x004fe40000000804 */
[----:B------:R-:W-:-:S06]  /*0120*/  DADD R10, -RZ, -R2 ;  /* 0x00000000ff0a7229 */ /* 0x000fcc0000000902 */
[----:B------:R-:W-:-:S04]  /*0130*/  DADD R6, R4, -6.75539944105574400000e+15 ;  /* 0xc338000004067429 */ /* 0x000fc80000000000 */
[----:B------:R-:W-:-:S04]  /*0140*/  FSETP.GEU.AND P0, PT, |R11|, 4.1917929649353027344, PT ;  /* 0x4086232b0b00780b */ /* 0x000fc80003f0e200 */
[----:B------:R-:W-:Y:S01]  /*0150*/  DFMA R8, R6, -UR6, -R2 ;  /* 0x8000000606087c2b */ /* 0x000fe20008000802 */
[----:B------:R-:W-:Y:S01]  /*0160*/  UMOV UR6, 0x3b39803f ;  /* 0x3b39803f00067882 */ /* 0x000fe20000000000 */
[----:B------:R-:W-:-:S06]  /*0170*/  UMOV UR7, 0x3c7abc9e ;  /* 0x3c7abc9e00077882 */ /* 0x000fcc0000000000 */
[----:B------:R-:W-:Y:S01]  /*0180*/  DFMA R6, R6, -UR6, R8 ;  /* 0x8000000606067c2b */ /* 0x000fe20008000008 */
[----:B------:R-:W-:Y:S01]  /*0190*/  UMOV UR6, 0x69ce2bdf ;  /* 0x69ce2bdf00067882 */ /* 0x000fe20000000000 */
[----:B------:R-:W-:Y:S01]  /*01a0*/  IMAD.MOV.U32 R8, RZ, RZ, -0x35dec16 ;  /* 0xfca213eaff087424 */ /* 0x000fe200078e00ff */
[----:B------:R-:W-:Y:S01]  /*01b0*/  MOV R9, 0x3e928af3 ;  /* 0x3e928af300097802 */ /* 0x000fe20000000f00 */
[----:B------:R-:W-:-:S05]  /*01c0*/  UMOV UR7, 0x3e5ade15 ;  /* 0x3e5ade1500077882 */ /* 0x000fca0000000000 */
[----:B------:R-:W-:Y:S01]  /*01d0*/  DFMA R8, R6, UR6, R8 ;  /* 0x0000000606087c2b */ /* 0x000fe20008000008 */
[----:B------:R-:W-:Y:S01]  /*01e0*/  UMOV UR6, 0x62401315 ;  /* 0x6240131500067882 */ /* 0x000fe20000000000 */
[----:B------:R-:W-:-:S06]  /*01f0*/  UMOV UR7, 0x3ec71dee ;  /* 0x3ec71dee00077882 */ /* 0x000fcc0000000000 */
[----:B------:R-:W-:Y:S01]  /*0200*/  DFMA R8, R6, R8, UR6 ;  /* 0x0000000606087e2b */ /* 0x000fe20008000008 */
        /* <DEDUP_REMOVED lines=20> */
[----:B------:R-:W-:-:S08]  /*0350*/  DFMA R8, R6, R8, UR6 ;  /* 0x0000000606087e2b */ /* 0x000fd00008000008 */
[----:B------:R-:W-:-:S08]  /*0360*/  DFMA R8, R6, R8, 1 ;  /* 0x3ff000000608742b */ /* 0x000fd00000000008 */
[----:B------:R-:W-:-:S10]  /*0370*/  DFMA R8, R6, R8, 1 ;  /* 0x3ff000000608742b */ /* 0x000fd40000000008 */
[----:B------:R-:W-:Y:S02]  /*0380*/  IMAD R7, R4, 0x100000, R9 ;  /* 0x0010000004077824 */ /* 0x000fe400078e0209 */
[----:B------:R-:W-:Y:S01]  /*0390*/  IMAD.MOV.U32 R6, RZ, RZ, R8 ;  /* 0x000000ffff067224 */ /* 0x000fe200078e0008 */
[----:B------:R-:W-:Y:S06]  /*03a0*/  @!P0 BRA `(.L_x_7) ;  /* 0x0000000000308947 */ /* 0x000fec0003800000 */
[----:B------:R-:W-:Y:S01]  /*03b0*/  FSETP.GEU.AND P1, PT, |R11|, 4.2275390625, PT ;  /* 0x408748000b00780b */ /* 0x000fe20003f2e200 */
[C---:B------:R-:W-:Y:S02]  /*03c0*/  DADD R6, -R2.reuse, +INF ;  /* 0x7ff0000002067429 */ /* 0x040fe40000000100 */
[----:B------:R-:W-:-:S08]  /*03d0*/  DSETP.GT.AND P0, PT, R2, RZ, PT ;  /* 0x000000ff0200722a */ /* 0x000fd00003f04000 */
[----:B------:R-:W-:Y:S02]  /*03e0*/  FSEL R6, R6, RZ, !P0 ;  /* 0x000000ff06067208 */ /* 0x000fe40004000000 */
[----:B------:R-:W-:Y:S02]  /*03f0*/  @!P1 LEA.HI R5, R4, R4, RZ, 0x1 ;  /* 0x0000000404059211 */ /* 0x000fe400078f08ff */
[----:B------:R-:W-:Y:S02]  /*0400*/  FSEL R7, R7, RZ, !P0 ;  /* 0x000000ff07077208 */ /* 0x000fe40004000000 */
[----:B------:R-:W-:-:S04]  /*0410*/  @!P1 SHF.R.S32.HI R5, RZ, 0x1, R5 ;  /* 0x00000001ff059819 */ /* 0x000fc80000011405 */
[----:B------:R-:W-:Y:S01]  /*0420*/  @!P1 LEA R9, R5, R9, 0x14 ;  /* 0x0000000905099211 */ /* 0x000fe200078ea0ff */
[----:B------:R-:W-:-:S05]  /*0430*/  @!P1 IMAD.IADD R2, R4, 0x1, -R5 ;  /* 0x0000000104029824 */ /* 0x000fca00078e0a05 */
[----:B------:R-:W-:Y:S01]  /*0440*/  @!P1 LEA R3, R2, 0x3ff00000, 0x14 ;  /* 0x3ff0000002039811 */ /* 0x000fe200078ea0ff */
[----:B------:R-:W-:-:S06]  /*0450*/  @!P1 IMAD.MOV.U32 R2, RZ, RZ, RZ ;  /* 0x000000ffff029224 */ /* 0x000fcc00078e00ff */
[----:B------:R-:W-:-:S11]  /*0460*/  @!P1 DMUL R6, R8, R2 ;  /* 0x0000000208069228 */ /* 0x000fd60000000000 */
.L_x_7:
[----:B------:R-:W-:Y:S05]  /*0470*/  BSYNC.RECONVERGENT B0 ;  /* 0x0000000000007941 */ /* 0x000fea0003800200 */
.L_x_6:
[----:B------:R-:W-:Y:S01]  /*0480*/  DADD R8, R6, 1 ;  /* 0x3ff0000006087429 */ /* 0x000fe20000000000 */
[----:B------:R-:W-:Y:S05]  /*0490*/  BSSY.RECONVERGENT B0, `(.L_x_8) ;  /* 0x000000e000007945 */ /* 0x000fea0003800200 */
[----:B------:R-:W0:Y:S04]  /*04a0*/  MUFU.RCP64H R3, R9 ;  /* 0x0000000900037308 */ /* 0x000e280000001800 */
[----:B------:R-:W-:-:S05]  /*04b0*/  VIADD R2, R9, 0x300402 ;  /* 0x0030040209027836 */ /* 0x000fca0000000000 */
[----:B------:R-:W-:Y:S01]  /*04c0*/  FSETP.GEU.AND P0, PT, |R2|, 5.8789094863358348022e-39, PT ;  /* 0x004004020200780b */ /* 0x000fe20003f0e200 */
[----:B0-----:R-:W-:-:S08]  /*04d0*/  DFMA R4, -R8, R2, 1 ;  /* 0x3ff000000804742b */ /* 0x001fd00000000102 */
[----:B------:R-:W-:-:S08]  /*04e0*/  DFMA R4, R4, R4, R4 ;  /* 0x000000040404722b */ /* 0x000fd00000000004 */
[----:B------:R-:W-:-:S08]  /*04f0*/  DFMA R4, R2, R4, R2 ;  /* 0x000000040204722b */ /* 0x000fd00000000002 */
[----:B------:R-:W-:-:S08]  /*0500*/  DFMA R6, -R8, R4, 1 ;  /* 0x3ff000000806742b */ /* 0x000fd00000000104 */
[----:B------:R-:W-:Y:S01]  /*0510*/  DFMA R4, R4, R6, R4 ;  /* 0x000000060404722b */ /* 0x000fe20000000004 */
[----:B------:R-:W-:Y:S10]  /*0520*/  @P0 BRA `(.L_x_9) ;  /* 0x0000000000100947 */ /* 0x000ff40003800000 */
[----:B------:R-:W-:-:S05]  /*0530*/  LOP3.LUT R2, R9, 0x7fffffff, RZ, 0xc0, !PT ;  /* 0x7fffffff09027812 */ /* 0x000fca00078ec0ff */
[----:B------:R-:W-:Y:S01]  /*0540*/  VIADD R3, R2, 0xfff00000 ;  /* 0xfff0000002037836 */ /* 0x000fe20000000000 */
[----:B------:R-:W-:-:S07]  /*0550*/  MOV R2, 0x570 ;  /* 0x0000057000027802 */ /* 0x000fce0000000f00 */
[----:B------:R-:W-:Y:S05]  /*0560*/  CALL.REL.NOINC `($__internal_1_$__cuda_sm20_dblrcp_rn_slowpath_v3) ;  /* 0x00000000001c7944 */ /* 0x000fea0003c00000 */
.L_x_9:
[----:B------:R-:W-:Y:S05]  /*0570*/  BSYNC.RECONVERGENT B0 ;  /* 0x0000000000007941 */ /* 0x000fea0003800200 */
.L_x_8:
[----:B------:R-:W0:Y:S01]  /*0580*/  LDC.64 R6, c[0x0][0x390] ;  /* 0x0000e400ff067b82 */ /* 0x000e220000000a00 */
[----:B------:R-:W-:-:S08]  /*0590*/  DADD R2, -R4, 1 ;  /* 0x3ff0000004027429 */ /* 0x000fd00000000100 */
[----:B------:R-:W-:Y:S01]  /*05a0*/  DMUL R2, R2, R4 ;  /* 0x0000000402027228 */ /* 0x000fe20000000000 */
[----:B0-----:R-:W-:-:S06]  /*05b0*/  IMAD.WIDE.U32 R4, R0, 0x8, R6 ;  /* 0x0000000800047825 */ /* 0x001fcc00078e0006 */
[----:B------:R-:W-:Y:S01]  /*05c0*/  STG.E.64 desc[UR4][R4.64], R2 ;  /* 0x0000000204007986 */ /* 0x000fe2000c101b04 */
[----:B------:R-:W-:Y:S05]  /*05d0*/  EXIT ;  /* 0x000000000000794d */ /* 0x000fea0003800000 */
        .weak           $__internal_1_$__cuda_sm20_dblrcp_rn_slowpath_v3
        .type           $__internal_1_$__cuda_sm20_dblrcp_rn_slowpath_v3,@function
        .size           $__internal_1_$__cuda_sm20_dblrcp_rn_slowpath_v3,(.L_x_41 - $__internal_1_$__cuda_sm20_dblrcp_rn_slowpath_v3)
$__internal_1_$__cuda_sm20_dblrcp_rn_slowpath_v3:
[----:B------:R-:W-:Y:S01]  /*05e0*/  MOV R4, R8 ;  /* 0x0000000800047202 */ /* 0x000fe20000000f00 */
[----:B------:R-:W-:Y:S01]  /*05f0*/  IMAD.MOV.U32 R5, RZ, RZ, R9 ;  /* 0x000000ffff057224 */ /* 0x000fe200078e0009 */
[----:B------:R-:W-:Y:S05]  /*0600*/  BSSY.RECONVERGENT B1, `(.L_x_10) ;  /* 0x0000025000017945 */ /* 0x000fea0003800200 */
[----:B------:R-:W-:-:S14]  /*0610*/  DSETP.GTU.AND P0, PT, |R4|, +INF , PT ;  /* 0x7ff000000400742a */ /* 0x000fdc0003f0c200 */
[----:B------:R-:W-:Y:S05]  /*0620*/  @P0 BRA `(.L_x_11) ;  /* 0x0000000000800947 */ /* 0x000fea0003800000 */
[----:B------:R-:W-:-:S05]  /*0630*/  LOP3.LUT R8, R9, 0x7fffffff, RZ, 0xc0, !PT ;  /* 0x7fffffff09087812 */ /* 0x000fca00078ec0ff */
[----:B------:R-:W-:-:S05]  /*0640*/  VIADD R6, R8, 0xffffffff ;  /* 0xffffffff08067836 */ /* 0x000fca0000000000 */
[----:B------:R-:W-:-:S13]  /*0650*/  ISETP.GE.U32.AND P0, PT, R6, 0x7fefffff, PT ;  /* 0x7fefffff0600780c */ /* 0x000fda0003f06070 */
[----:B------:R-:W-:Y:S01]  /*0660*/  @P0 LOP3.LUT R7, R5, 0x7ff00000, RZ, 0x3c, !PT ;  /* 0x7ff0000005070812 */ /* 0x000fe200078e3cff */
[----:B------:R-:W-:Y:S01]  /*0670*/  @P0 IMAD.MOV.U32 R6, RZ, RZ, RZ ;  /* 0x000000ffff060224 */ /* 0x000fe200078e00ff */
[----:B------:R-:W-:Y:S06]  /*0680*/  @P0 BRA `(.L_x_12) ;  /* 0x0000000000700947 */ /* 0x000fec0003800000 */
[----:B------:R-:W-:-:S13]  /*0690*/  ISETP.GE.U32.AND P0, PT, R8, 0x1000001, PT ;  /* 0x010000010800780c */ /* 0x000fda0003f06070 */
[----:B------:R-:W-:Y:S05]  /*06a0*/  @!P0 BRA `(.L_x_13) ;  /* 0x0000000000388947 */ /* 0x000fea0003800000 */
[----:B------:R-:W-:Y:S01]  /*06b0*/  IADD3 R7, PT, PT, R5, -0x3fe00000, RZ ;  /* 0xc020000005077810 */ /* 0x000fe20007ffe0ff */
[----:B------:R-:W-:Y:S02]  /*06c0*/  IMAD.MOV.U32 R6, RZ, RZ, R4 ;  /* 0x000000ffff067224 */ /* 0x000fe400078e0004 */
[----:B------:R-:W-:Y:S01]  /*06d0*/  IMAD.MOV.U32 R8, RZ, RZ, R3 ;  /* 0x000000ffff087224 */ /* 0x000fe200078e0003 */
[----:B------:R-:W0:Y:S05]  /*06e0*/  MUFU.RCP64H R9, R7 ;  /* 0x0000000700097308 */ /* 0x000e2a0000001800 */
[----:B0-----:R-:W-:-:S08]  /*06f0*/  DFMA R10, -R6, R8, 1 ;  /* 0x3ff00000060a742b */ /* 0x001fd00000000108 */
[----:B------:R-:W-:-:S08]  /*0700*/  DFMA R10, R10, R10, R10 ;  /* 0x0000000a0a0a722b */ /* 0x000fd0000000000a */
[----:B------:R-:W-:-:S08]  /*0710*/  DFMA R10, R8, R10, R8 ;  /* 0x0000000a080a722b */ /* 0x000fd00000000008 */
[----:B------:R-:W-:-:S08]  /*0720*/  DFMA R8, -R6, R10, 1 ;  /* 0x3ff000000608742b */ /* 0x000fd0000000010a */
[----:B------:R-:W-:-:S08]  /*0730*/  DFMA R8, R10, R8, R10 ;  /* 0x000000080a08722b */ /* 0x000fd0000000000a */
[----:B------:R-:W-:-:S08]  /*0740*/  DMUL R8, R8, 2.2250738585072013831e-308 ;  /* 0x0010000008087828 */ /* 0x000fd00000000000 */
[----:B------:R-:W-:-:S08]  /*0750*/  DFMA R4, -R4, R8, 1 ;  /* 0x3ff000000404742b */ /* 0x000fd00000000108 */
[----:B------:R-:W-:-:S08]  /*0760*/  DFMA R4, R4, R4, R4 ;  /* 0x000000040404722b */ /* 0x000fd00000000004 */
[----:B------:R-:W-:Y:S01]  /*0770*/  DFMA R6, R8, R4, R8 ;  /* 0x000000040806722b */ /* 0x000fe20000000008 */
[----:B------:R-:W-:Y:S10]  /*0780*/  BRA `(.L_x_12) ;  /* 0x0000000000307947 */ /* 0x000ff40003800000 */
.L_x_13:
[----:B------:R-:W-:Y:S01]  /*0790*/  DMUL R4, R4, 8.11296384146066816958e+31 ;  /* 0x4690000004047828 */ /* 0x000fe20000000000 */
[----:B------:R-:W-:-:S05]  /*07a0*/  MOV R6, R3 ;  /* 0x0000000300067202 */ /* 0x000fca0000000f00 */
[----:B------:R-:W0:Y:S02]  /*07b0*/  MUFU.RCP64H R7, R5 ;  /* 0x0000000500077308 */ /* 0x000e240000001800 */
[----:B0-----:R-:W-:-:S08]  /*07c0*/  DFMA R8, -R4, R6, 1 ;  /* 0x3ff000000408742b */ /* 0x001fd00000000106 */
[----:B------:R-:W-:-:S08]  /*07d0*/  DFMA R8, R8, R8, R8 ;  /* 0x000000080808722b */ /* 0x000fd00000000008 */
[----:B------:R-:W-:-:S08]  /*07e0*/  DFMA R8, R6, R8, R6 ;  /* 0x000000080608722b */ /* 0x000fd00000000006 */
[----:B------:R-:W-:-:S08]  /*07f0*/  DFMA R6, -R4, R8, 1 ;  /* 0x3ff000000406742b */ /* 0x000fd00000000108 */
[----:B------:R-:W-:-:S08]  /*0800*/  DFMA R6, R8, R6, R8 ;  /* 0x000000060806722b */ /* 0x000fd00000000008 */
[----:B------:R-:W-:Y:S01]  /*0810*/  DMUL R6, R6, 8.11296384146066816958e+31 ;  /* 0x4690000006067828 */ /* 0x000fe20000000000 */
[----:B------:R-:W-:Y:S10]  /*0820*/  BRA `(.L_x_12) ;  /* 0x0000000000087947 */ /* 0x000ff40003800000 */
.L_x_11:
[----:B------:R-:W-:Y:S01]  /*0830*/  LOP3.LUT R7, R5, 0x80000, RZ, 0xfc, !PT ;  /* 0x0008000005077812 */ /* 0x000fe200078efcff */
[----:B------:R-:W-:-:S07]  /*0840*/  IMAD.MOV.U32 R6, RZ, RZ, R4 ;  /* 0x000000ffff067224 */ /* 0x000fce00078e0004 */
.L_x_12:
[----:B------:R-:W-:Y:S05]  /*0850*/  BSYNC.RECONVERGENT B1 ;  /* 0x0000000000017941 */ /* 0x000fea0003800200 */
.L_x_10:
[----:B------:R-:W-:Y:S01]  /*0860*/  IMAD.MOV.U32 R3, RZ, RZ, 0x0 ;  /* 0x00000000ff037424 */ /* 0x000fe200078e00ff */
[----:B------:R-:W-:Y:S01]  /*0870*/  MOV R5, R7 ;  /* 0x0000000700057202 */ /* 0x000fe20000000f00 */
[----:B------:R-:W-:Y:S02]  /*0880*/  IMAD.MOV.U32 R4, RZ, RZ, R6 ;  /* 0x000000ffff047224 */ /* 0x000fe400078e0006 */
[----:B------:R-:W-:Y:S05]  /*0890*/  RET.REL.NODEC R2 `(_Z13sigmoidPrime_jPKdPd) ;  /* 0xfffffff402d87950 */ /* 0x000fea0003c3ffff */
.L_x_14:
        /* <DEDUP_REMOVED lines=14> */
.L_x_41:


//--------------------- .text._Z8sigmoid_jPKdPd   --------------------------
	.section	.text._Z8sigmoid_jPKdPd,"ax",@progbits
	.align	128
        .global         _Z8sigmoid_jPKdPd
        .type           _Z8sigmoid_jPKdPd,@function
        .size           _Z8sigmoid_jPKdPd,(.L_x_42 - _Z8sigmoid_jPKdPd)
        .other          _Z8sigmoid_jPKdPd,@"STO_CUDA_ENTRY STV_DEFAULT"
_Z8sigmoid_jPKdPd:
.text._Z8sigmoid_jPKdPd:
        /* <DEDUP_REMOVED lines=71> */
.L_x_16:
[----:B------:R-:W-:Y:S05]  /*0470*/  BSYNC.RECONVERGENT B0 ;  /* 0x0000000000007941 */ /* 0x000fea0003800200 */
.L_x_15:
        /* <DEDUP_REMOVED lines=14> */
[----:B------:R-:W-:Y:S05]  /*0560*/  CALL.REL.NOINC `($__internal_2_$__cuda_sm20_dblrcp_rn_slowpath_v3) ;  /* 0x0000000000147944 */ /* 0x000fea0003c00000 */
.L_x_18:
[----:B------:R-:W-:Y:S05]  /*0570*/  BSYNC.RECONVERGENT B0 ;  /* 0x0000000000007941 */ /* 0x000fea0003800200 */
.L_x_17:
[----:B------:R-:W0:Y:S02]  /*0580*/  LDC.64 R2, c[0x0][0x390] ;  /* 0x0000e400ff027b82 */ /* 0x000e240000000a00 */
[----:B0-----:R-:W-:-:S05]  /*0590*/  IMAD.WIDE.U32 R2, R0, 0x8, R2 ;  /* 0x0000000800027825 */ /* 0x001fca00078e0002 */
[----:B------:R-:W-:Y:S01]  /*05a0*/  STG.E.64 desc[UR4][R2.64], R4 ;  /* 0x0000000402007986 */ /* 0x000fe2000c101b04 */
[----:B------:R-:W-:Y:S05]  /*05b0*/  EXIT ;  /* 0x000000000000794d */ /* 0x000fea0003800000 */
        .weak           $__internal_2_$__cuda_sm20_dblrcp_rn_slowpath_v3
        .type           $__internal_2_$__cuda_sm20_dblrcp_rn_slowpath_v3,@function
        .size           $__internal_2_$__cuda_sm20_dblrcp_rn_slowpath_v3,(.L_x_42 - $__internal_2_$__cuda_sm20_dblrcp_rn_slowpath_v3)
$__internal_2_$__cuda_sm20_dblrcp_rn_slowpath_v3:
        /* <DEDUP_REMOVED lines=27> */
.L_x_22:
        /* <DEDUP_REMOVED lines=10> */
.L_x_20:
[----:B------:R-:W-:Y:S01]  /*0810*/  LOP3.LUT R7, R5, 0x80000, RZ, 0xfc, !PT ;  /* 0x0008000005077812 */ /* 0x000fe200078efcff */
[----:B------:R-:W-:-:S07]  /*0820*/  IMAD.MOV.U32 R6, RZ, RZ, R4 ;  /* 0x000000ffff067224 */ /* 0x000fce00078e0004 */
.L_x_21:
[----:B------:R-:W-:Y:S05]  /*0830*/  BSYNC.RECONVERGENT B1 ;  /* 0x0000000000017941 */ /* 0x000fea0003800200 */
.L_x_19:
[----:B------:R-:W-:Y:S01]  /*0840*/  IMAD.MOV.U32 R3, RZ, RZ, 0x0 ;  /* 0x00000000ff037424 */ /* 0x000fe200078e00ff */
[----:B------:R-:W-:Y:S01]  /*0850*/  MOV R5, R7 ;  /* 0x0000000700057202 */ /* 0x000fe20000000f00 */
[----:B------:R-:W-:Y:S02]  /*0860*/  IMAD.MOV.U32 R4, RZ, RZ, R6 ;  /* 0x000000ffff047224 */ /* 0x000fe400078e0006 */
[----:B------:R-:W-:Y:S05]  /*0870*/  RET.REL.NODEC R2 `(_Z8sigmoid_jPKdPd) ;  /* 0xfffffff402e07950 */ /* 0x000fea0003c3ffff */
.L_x_23:
        /* <DEDUP_REMOVED lines=16> */
.L_x_42:


//--------------------- .text._Z16dotVectorMatrix_jjPKdS0_Pd --------------------------
	.section	.text._Z16dotVectorMatrix_jjPKdS0_Pd,"ax",@progbits
	.align	128
        .global         _Z16dotVectorMatrix_jjPKdS0_Pd
        .type           _Z16dotVectorMatrix_jjPKdS0_Pd,@function
        .size           _Z16dotVectorMatrix_jjPKdS0_Pd,(.L_x_46 - _Z16dotVectorMatrix_jjPKdS0_Pd)
        .other          _Z16dotVectorMatrix_jjPKdS0_Pd,@"STO_CUDA_ENTRY STV_DEFAULT"
_Z16dotVectorMatrix_jjPKdS0_Pd:
.text._Z16dotVectorMatrix_jjPKdS0_Pd:
[----:B------:R-:W-:Y:S01]  /*0000*/  LDC R1, c[0x0][0x37c] ;  /* 0x0000df00ff017b82 */ /* 0x000fe20000000800 */
[----:B------:R-:W0:Y:S07]  /*0010*/  S2R R7, SR_TID.X ;  /* 0x0000000000077919 */ /* 0x000e2e0000002100 */
[----:B------:R-:W1:Y:S01]  /*0020*/  S2UR UR4, SR_CTAID.X ;  /* 0x00000000000479c3 */ /* 0x000e620000002500 */
[----:B------:R-:W1:Y:S07]  /*0030*/  LDCU UR5, c[0x0][0x360] ;  /* 0x00006c00ff0577ac */ /* 0x000e6e0008000800 */
[----:B------:R-:W2:Y:S01]  /*0040*/  LDC R0, c[0x0][0x384] ;  /* 0x0000e100ff007b82 */ /* 0x000ea20000000800 */
[----:B-1----:R-:W-:-:S06]  /*0050*/  UIMAD UR4, UR4, UR5, URZ ;  /* 0x00000005040472a4 */ /* 0x002fcc000f8e02ff */
[----:B0-----:R-:W-:-:S04]  /*0060*/  IADD3 R3, PT, PT, R7, UR4, RZ ;  /* 0x0000000407037c10 */ /* 0x001fc8000fffe0ff */
[----:B--2---:R-:W-:-:S13]  /*0070*/  ISETP.GE.U32.AND P0, PT, R3, R0, PT ;  /* 0x000000000300720c */ /* 0x004fda0003f06070 */
[----:B------:R-:W-:Y:S05]  /*0080*/  @P0 EXIT ;  /* 0x000000000000094d */ /* 0x000fea0003800000 */
[----:B------:R-:W0:Y:S01]  /*0090*/  LDC R2, c[0x0][0x380] ;  /* 0x0000e000ff027b82 */ /* 0x000e220000000800 */
[----:B------:R-:W1:Y:S07]  /*00a0*/  LDCU.64 UR8, c[0x0][0x358] ;  /* 0x00006b00ff0877ac */ /* 0x000e6e0008000a00 */
[----:B------:R-:W2:Y:S01]  /*00b0*/  LDC.64 R10, c[0x0][0x398] ;  /* 0x0000e600ff0a7b82 */ /* 0x000ea20000000a00 */
[----:B0-----:R-:W-:Y:S01]  /*00c0*/  ISETP.NE.AND P0, PT, R2, RZ, PT ;  /* 0x000000ff0200720c */ /* 0x001fe20003f05270 */
[----:B--2---:R-:W-:-:S05]  /*00d0*/  IMAD.WIDE.U32 R10, R3, 0x8, R10 ;  /* 0x00000008030a7825 */ /* 0x004fca00078e000a */
[----:B-1----:R0:W-:Y:S07]  /*00e0*/  STG.E.64 desc[UR8][R10.64], RZ ;  /* 0x000000ff0a007986 */ /* 0x0021ee000c101b08 */
[----:B------:R-:W-:Y:S05]  /*00f0*/  @!P0 EXIT ;  /* 0x000000000000894d */ /* 0x000fea0003800000 */
[C---:B------:R-:W-:Y:S01]  /*0100*/  ISETP.GE.U32.AND P1, PT, R2.reuse, 0x8, PT ;  /* 0x000000080200780c */ /* 0x040fe20003f26070 */
[----:B------:R-:W-:Y:S01]  /*0110*/  HFMA2 R5, -RZ, RZ, 0, 0 ;  /* 0x00000000ff057431 */ /* 0x000fe200000001ff */
[----:B------:R-:W-:Y:S02]  /*0120*/  LOP3.LUT R4, R2, 0x7, RZ, 0xc0, !PT ;  /* 0x0000000702047812 */ /* 0x000fe400078ec0ff */
[----:B------:R-:W-:Y:S02]  /*0130*/  CS2R R18, SRZ ;  /* 0x0000000000127805 */ /* 0x000fe4000001ff00 */
[----:B------:R-:W-:-:S07]  /*0140*/  ISETP.NE.AND P0, PT, R4, RZ, PT ;  /* 0x000000ff0400720c */ /* 0x000fce0003f05270 */
[----:B------:R-:W-:Y:S06]  /*0150*/  @!P1 BRA `(.L_x_24) ;  /* 0x0000000400209947 */ /* 0x000fec0003800000 */
[----:B------:R-:W1:Y:S01]  /*0160*/  LDCU.64 UR6, c[0x0][0x388] ;  /* 0x00007100ff0677ac */ /* 0x000e620008000a00 */
[----:B------:R-:W-:Y:S01]  /*0170*/  LOP3.LUT R5, R2, 0xfffffff8, RZ, 0xc0, !PT ;  /* 0xfffffff802057812 */ /* 0x000fe200078ec0ff */
[C---:B------:R-:W-:Y:S01]  /*0180*/  IMAD R25, R0.reuse, 0x7, R3 ;  /* 0x0000000700197824 */ /* 0x040fe200078e0203 */
[C---:B------:R-:W-:Y:S01]  /*0190*/  IADD3 R22, PT, PT, R0.reuse, UR4, R7 ;  /* 0x0000000400167c10 */ /* 0x040fe2000fffe007 */
[C-C-:B------:R-:W-:Y:S01]  /*01a0*/  IMAD R9, R0.reuse, 0x6, R3.reuse ;  /* 0x0000000600097824 */ /* 0x140fe200078e0203 */
[CC--:B------:R-:W-:Y:S01]  /*01b0*/  LEA R7, R0.reuse, R3.reuse, 0x1 ;  /* 0x0000000300077211 */ /* 0x0c0fe200078e08ff */
[C-C-:B------:R-:W-:Y:S01]  /*01c0*/  IMAD R27, R0.reuse, 0x5, R3.reuse ;  /* 0x00000005001b7824 */ /* 0x140fe200078e0203 */
[----:B------:R-:W-:Y:S01]  /*01d0*/  MOV R23, R3 ;  /* 0x0000000300177202 */ /* 0x000fe20000000f00 */
[C-C-:B------:R-:W-:Y:S01]  /*01e0*/  IMAD R29, R0.reuse, 0x4, R3.reuse ;  /* 0x00000004001d7824 */ /* 0x140fe200078e0203 */
[----:B------:R-:W-:Y:S01]  /*01f0*/  CS2R R18, SRZ ;  /* 0x0000000000127805 */ /* 0x000fe2000001ff00 */
[----:B------:R-:W-:-:S02]  /*0200*/  IMAD R8, R0, 0x3, R3 ;  /* 0x0000000300087824 */ /* 0x000fc400078e0203 */
[----:B------:R-:W-:Y:S01]  /*0210*/  IMAD.MOV R6, RZ, RZ, -R5 ;  /* 0x000000ffff067224 */ /* 0x000fe200078e0a05 */
[----:B-1----:R-:W-:-:S04]  /*0220*/  UIADD3 UR5, UP0, UPT, UR6, 0x20, URZ ;  /* 0x0000002006057890 */ /* 0x002fc8000ff1e0ff */
[----:B------:R-:W-:Y:S02]  /*0230*/  UIADD3.X UR6, UPT, UPT, URZ, UR7, URZ, UP0, !UPT ;  /* 0x00000007ff067290 */ /* 0x000fe400087fe4ff */
[----:B------:R-:W-:-:S04]  /*0240*/  MOV R20, UR5 ;  /* 0x0000000500147c02 */ /* 0x000fc80008000f00 */
[----:B------:R-:W-:-:S07]  /*0250*/  MOV R21, UR6 ;  /* 0x0000000600157c02 */ /* 0x000fce0008000f00 */
.L_x_25:
[----:B-1----:R-:W1:Y:S01]  /*0260*/  LDC.64 R12, c[0x0][0x390] ;  /* 0x0000e400ff0c7b82 */ /* 0x002e620000000a00 */
[----:B------:R-:W-:Y:S01]  /*0270*/  IMAD.MOV.U32 R14, RZ, RZ, R20 ;  /* 0x000000ffff0e7224 */ /* 0x000fe200078e0014 */
[----:B------:R-:W-:-:S05]  /*0280*/  MOV R15, R21 ;  /* 0x00000015000f7202 */ /* 0x000fca0000000f00 */
[----:B------:R-:W2:Y:S01]  /*0290*/  LDG.E.64 R20, desc[UR8][R14.64+-0x20] ;  /* 0xffffe0080e147981 */ /* 0x000ea2000c1e1b00 */
[----:B-1----:R-:W-:-:S06]  /*02a0*/  IMAD.WIDE.U32 R16, R23, 0x8, R12 ;  /* 0x0000000817107825 */ /* 0x002fcc00078e000c */
[----:B------:R-:W2:Y:S02]  /*02b0*/  LDG.E.64 R16, desc[UR8][R16.64] ;  /* 0x0000000810107981 */ /* 0x000ea4000c1e1b00 */
[----:B--2---:R-:W-:Y:S01]  /*02c0*/  DFMA R20, R16, R20, R18 ;  /* 0x000000141014722b */ /* 0x004fe20000000012 */
[----:B------:R-:W-:-:S06]  /*02d0*/  IMAD.WIDE.U32 R18, R22, 0x8, R12 ;  /* 0x0000000816127825 */ /* 0x000fcc00078e000c */
[----:B------:R1:W-:Y:S04]  /*02e0*/  STG.E.64 desc[UR8][R10.64], R20 ;  /* 0x000000140a007986 */ /* 0x0003e8000c101b08 */
[----:B------:R-:W2:Y:S04]  /*02f0*/  LDG.E.64 R16, desc[UR8][R18.64] ;  /* 0x0000000812107981 */ /* 0x000ea8000c1e1b00 */
[----:B------:R-:W2:Y:S02]  /*0300*/  LDG.E.64 R18, desc[UR8][R14.64+-0x18] ;  /* 0xffffe8080e127981 */ /* 0x000ea4000c1e1b00 */
[----:B--2---:R-:W-:Y:S01]  /*0310*/  DFMA R18, R16, R18, R20 ;  /* 0x000000121012722b */ /* 0x004fe20000000014 */
[----:B-1----:R-:W-:-:S06]  /*0320*/  IMAD.WIDE.U32 R20, R7, 0x8, R12 ;  /* 0x0000000807147825 */ /* 0x002fcc00078e000c */
[----:B------:R1:W-:Y:S04]  /*0330*/  STG.E.64 desc[UR8][R10.64], R18 ;  /* 0x000000120a007986 */ /* 0x0003e8000c101b08 */
[----:B------:R-:W2:Y:S04]  /*0340*/  LDG.E.64 R16, desc[UR8][R20.64] ;  /* 0x0000000814107981 */ /* 0x000ea8000c1e1b00 */
[----:B------:R-:W2:Y:S02]  /*0350*/  LDG.E.64 R20, desc[UR8][R14.64+-0x10] ;  /* 0xfffff0080e147981 */ /* 0x000ea4000c1e1b00 */
[----:B--2---:R-:W-:Y:S01]  /*0360*/  DFMA R20, R16, R20, R18 ;  /* 0x000000141014722b */ /* 0x004fe20000000012 */
[----:B------:R-:W-:-:S06]  /*0370*/  IMAD.WIDE.U32 R16, R8, 0x8, R12 ;  /* 0x0000000808107825 */ /* 0x000fcc00078e000c */
[----:B------:R2:W-:Y:S04]  /*0380*/  STG.E.64 desc[UR8][R10.64], R20 ;  /* 0x000000140a007986 */ /* 0x0005e8000c101b08 */
[----:B------:R-:W3:Y:S04]  /*0390*/  LDG.E.64 R16, desc[UR8][R16.64] ;  /* 0x0000000810107981 */ /* 0x000ee8000c1e1b00 */
[----:B-1----:R-:W3:Y:S02]  /*03a0*/  LDG.E.64 R18, desc[UR8][R14.64+-0x8] ;  /* 0xfffff8080e127981 */ /* 0x002ee4000c1e1b00 */
[----:B---3--:R-:W-:Y:S01]  /*03b0*/  DFMA R18, R16, R18, R20 ;  /* 0x000000121012722b */ /* 0x008fe20000000014 */
[----:B------:R-:W-:-:S06]  /*03c0*/  IMAD.WIDE.U32 R16, R29, 0x8, R12 ;  /* 0x000000081d107825 */ /* 0x000fcc00078e000c */
[----:B------:R1:W-:Y:S04]  /*03d0*/  STG.E.64 desc[UR8][R10.64], R18 ;  /* 0x000000120a007986 */ /* 0x0003e8000c101b08 */
[----:B------:R-:W3:Y:S04]  /*03e0*/  LDG.E.64 R16, desc[UR8][R16.64] ;  /* 0x0000000810107981 */ /* 0x000ee8000c1e1b00 */
[----:B--2---:R-:W3:Y:S02]  /*03f0*/  LDG.E.64 R20, desc[UR8][R14.64] ;  /* 0x000000080e147981 */ /* 0x004ee4000c1e1b00 */
[----:B---3--:R-:W-:Y:S01]  /*0400*/  DFMA R20, R16, R20, R18 ;  /* 0x000000141014722b */ /* 0x008fe20000000012 */
[----:B------:R-:W-:-:S06]  /*0410*/  IMAD.WIDE.U32 R16, R27, 0x8, R12 ;  /* 0x000000081b107825 */ /* 0x000fcc00078e000c */
[----:B------:R2:W-:Y:S04]  /*0420*/  STG.E.64 desc[UR8][R10.64], R20 ;  /* 0x000000140a007986 */ /* 0x0005e8000c101b08 */
[----:B-1----:R-:W3:Y:S04]  /*0430*/  LDG.E.64 R18, desc[UR8][R16.64] ;  /* 0x0000000810127981 */ /* 0x002ee8000c1e1b00 */
[----:B------:R-:W3:Y:S02]  /*0440*/  LDG.E.64 R16, desc[UR8][R14.64+0x8] ;  /* 0x000008080e107981 */ /* 0x000ee4000c1e1b00 */
[----:B---3--:R-:W-:Y:S01]  /*0450*/  DFMA R16, R18, R16, R20 ;  /* 0x000000101210722b */ /* 0x008fe20000000014 */
[----:B------:R-:W-:-:S06]  /*0460*/  IMAD.WIDE.U32 R18, R9, 0x8, R12 ;  /* 0x0000000809127825 */ /* 0x000fcc00078e000c */
[----:B------:R-:W-:Y:S04]  /*0470*/  STG.E.64 desc[UR8][R10.64], R16 ;  /* 0x000000100a007986 */ /* 0x000fe8000c101b08 */
[----:B------:R-:W3:Y:S04]  /*0480*/  LDG.E.64 R18, desc[UR8][R18.64] ;  /* 0x0000000812127981 */ /* 0x000ee8000c1e1b00 */
[----:B--2---:R-:W3:Y:S01]  /*0490*/  LDG.E.64 R20, desc[UR8][R14.64+0x10] ;  /* 0x000010080e147981 */ /* 0x004ee2000c1e1b00 */
[----:B------:R-:W-:Y:S01]  /*04a0*/  IMAD.WIDE.U32 R12, R25, 0x8, R12 ;  /* 0x00000008190c7825 */ /* 0x000fe200078e000c */
[----:B---3--:R-:W-:-:S07]  /*04b0*/  DFMA R18, R18, R20, R16 ;  /* 0x000000141212722b */ /* 0x008fce0000000010 */
[----:B------:R1:W-:Y:S04]  /*04c0*/  STG.E.64 desc[UR8][R10.64], R18 ;  /* 0x000000120a007986 */ /* 0x0003e8000c101b08 */
[----:B------:R-:W1:Y:S04]  /*04d0*/  LDG.E.64 R20, desc[UR8][R12.64] ;  /* 0x000000080c147981 */ /* 0x000e68000c1e1b00 */
[----:B------:R-:W1:Y:S01]  /*04e0*/  LDG.E.64 R12, desc[UR8][R14.64+0x18] ;  /* 0x000018080e0c7981 */ /* 0x000e62000c1e1b00 */
[----:B------:R-:W-:-:S04]  /*04f0*/  IADD3 R6, PT, PT, R6, 0x8, RZ ;  /* 0x0000000806067810 */ /* 0x000fc80007ffe0ff */
[----:B------:R-:W-:Y:S01]  /*0500*/  ISETP.NE.AND P1, PT, R6, RZ, PT ;  /* 0x000000ff0600720c */ /* 0x000fe20003f25270 */
[C---:B------:R-:W-:Y:S01]  /*0510*/  IMAD R7, R0.reuse, 0x8, R7 ;  /* 0x0000000800077824 */ /* 0x040fe200078e0207 */
[C---:B------:R-:W-:Y:S01]  /*0520*/  LEA R23, R0.reuse, R23, 0x3 ;  /* 0x0000001700177211 */ /* 0x040fe200078e18ff */
[C---:B------:R-:W-:Y:S01]  /*0530*/  IMAD R27, R0.reuse, 0x8, R27 ;  /* 0x00000008001b7824 */ /* 0x040fe200078e021b */
[C---:B------:R-:W-:Y:S02]  /*0540*/  LEA R22, R0.reuse, R22, 0x3 ;  /* 0x0000001600167211 */ /* 0x040fe400078e18ff */
[C---:B------:R-:W-:Y:S02]  /*0550*/  LEA R8, R0.reuse, R8, 0x3 ;  /* 0x0000000800087211 */ /* 0x040fe400078e18ff */
[C---:B------:R-:W-:Y:S02]  /*0560*/  LEA R29, R0.reuse, R29, 0x3 ;  /* 0x0000001d001d7211 */ /* 0x040fe400078e18ff */
[----:B------:R-:W-:-:S02]  /*0570*/  LEA R25, R0, R25, 0x3 ;  /* 0x0000001900197211 */ /* 0x000fc400078e18ff */
[----:B------:R-:W-:Y:S01]  /*0580*/  LEA R9, R0, R9, 0x3 ;  /* 0x0000000900097211 */ /* 0x000fe200078e18ff */
[----:B-1----:R-:W-:Y:S01]  /*0590*/  DFMA R18, R20, R12, R18 ;  /* 0x0000000c1412722b */ /* 0x002fe20000000012 */
[----:B------:R-:W-:-:S06]  /*05a0*/  IADD3 R20, P2, PT, R14, 0x40, RZ ;  /* 0x000000400e147810 */ /* 0x000fcc0007f5e0ff */
[----:B------:R1:W-:Y:S01]  /*05b0*/  STG.E.64 desc[UR8][R10.64], R18 ;  /* 0x000000120a007986 */ /* 0x0003e2000c101b08 */
[----:B------:R-:W-:Y:S01]  /*05c0*/  IMAD.X R21, RZ, RZ, R15, P2 ;  /* 0x000000ffff157224 */ /* 0x000fe200010e060f */
[----:B------:R-:W-:Y:S06]  /*05d0*/  @P1 BRA `(.L_x_25) ;  /* 0xfffffffc00201947 */ /* 0x000fec000383ffff */
.L_x_24:
[----:B------:R-:W-:Y:S05]  /*05e0*/  @!P0 EXIT ;  /* 0x000000000000894d */ /* 0x000fea0003800000 */
[----:B------:R-:W-:Y:S02]  /*05f0*/  ISETP.GE.U32.AND P0, PT, R4, 0x4, PT ;  /* 0x000000040400780c */ /* 0x000fe40003f06070 */
[----:B------:R-:W-:-:S04]  /*0600*/  LOP3.LUT R20, R2, 0x3, RZ, 0xc0, !PT ;  /* 0x0000000302147812 */ /* 0x000fc800078ec0ff */
[----:B------:R-:W-:-:S07]  /*0610*/  ISETP.NE.AND P1, PT, R20, RZ, PT ;  /* 0x000000ff1400720c */ /* 0x000fce0003f25270 */
[----:B------:R-:W-:Y:S06]  /*0620*/  @!P0 BRA `(.L_x_26) ;  /* 0x0000000000708947 */ /* 0x000fec0003800000 */
[----:B------:R-:W2:Y:S01]  /*0630*/  LDC.64 R8, c[0x0][0x390] ;  /* 0x0000e400ff087b82 */ /* 0x000ea20000000a00 */
[----:B------:R-:W-:-:S07]  /*0640*/  IMAD R17, R5, R0, R3 ;  /* 0x0000000005117224 */ /* 0x000fce00078e0203 */
[----:B------:R-:W3:Y:S01]  /*0650*/  LDC.64 R6, c[0x0][0x388] ;  /* 0x0000e200ff067b82 */ /* 0x000ee20000000a00 */
[----:B--2---:R-:W-:-:S06]  /*0660*/  IMAD.WIDE.U32 R12, R17, 0x8, R8 ;  /* 0x00000008110c7825 */ /* 0x004fcc00078e0008 */
[----:B------:R-:W2:Y:S01]  /*0670*/  LDG.E.64 R12, desc[UR8][R12.64] ;  /* 0x000000080c0c7981 */ /* 0x000ea2000c1e1b00 */
[----:B---3--:R-:W-:-:S05]  /*0680*/  IMAD.WIDE.U32 R6, R5, 0x8, R6 ;  /* 0x0000000805067825 */ /* 0x008fca00078e0006 */
[----:B------:R-:W2:Y:S01]  /*0690*/  LDG.E.64 R14, desc[UR8][R6.64] ;  /* 0x00000008060e7981 */ /* 0x000ea2000c1e1b00 */
[----:B------:R-:W-:-:S04]  /*06a0*/  IMAD.IADD R21, R17, 0x1, R0 ;  /* 0x0000000111157824 */ /* 0x000fc800078e0200 */
[----:B------:R-:W-:Y:S01]  /*06b0*/  IMAD.WIDE.U32 R16, R21, 0x8, R8 ;  /* 0x0000000815107825 */ /* 0x000fe200078e0008 */
[----:B--2---:R-:W-:-:S07]  /*06c0*/  DFMA R14, R12, R14, R18 ;  /* 0x0000000e0c0e722b */ /* 0x004fce0000000012 */
[----:B------:R2:W-:Y:S04]  /*06d0*/  STG.E.64 desc[UR8][R10.64], R14 ;  /* 0x0000000e0a007986 */ /* 0x0005e8000c101b08 */
[----:B------:R-:W3:Y:S04]  /*06e0*/  LDG.E.64 R16, desc[UR8][R16.64] ;  /* 0x0000000810107981 */ /* 0x000ee8000c1e1b00 */
[----:B-1----:R-:W3:Y:S01]  /*06f0*/  LDG.E.64 R18, desc[UR8][R6.64+0x8] ;  /* 0x0000080806127981 */ /* 0x002ee2000c1e1b00 */
[----:B------:R-:W-:-:S05]  /*0700*/  IADD3 R21, PT, PT, R21, R0, RZ ;  /* 0x0000000015157210 */ /* 0x000fca0007ffe0ff */
[----:B------:R-:W-:Y:S01]  /*0710*/  IMAD.WIDE.U32 R24, R21, 0x8, R8 ;  /* 0x0000000815187825 */ /* 0x000fe200078e0008 */
[----:B---3--:R-:W-:-:S07]  /*0720*/  DFMA R22, R16, R18, R14 ;  /* 0x000000121016722b */ /* 0x008fce000000000e */
[----:B------:R2:W-:Y:S04]  /*0730*/  STG.E.64 desc[UR8][R10.64], R22 ;  /* 0x000000160a007986 */ /* 0x0005e8000c101b08 */
[----:B------:R-:W3:Y:S04]  /*0740*/  LDG.E.64 R24, desc[UR8][R24.64] ;  /* 0x0000000818187981 */ /* 0x000ee8000c1e1b00 */
[----:B------:R-:W3:Y:S01]  /*0750*/  LDG.E.64 R12, desc[UR8][R6.64+0x10] ;  /* 0x00001008060c7981 */ /* 0x000ee2000c1e1b00 */
[----:B------:R-:W-:-:S05]  /*0760*/  IADD3 R21, PT, PT, R21, R0, RZ ;  /* 0x0000000015157210 */ /* 0x000fca0007ffe0ff */
[----:B------:R-:W-:Y:S01]  /*0770*/  IMAD.WIDE.U32 R8, R21, 0x8, R8 ;  /* 0x0000000815087825 */ /* 0x000fe200078e0008 */
[----:B---3--:R-:W-:-:S07]  /*0780*/  DFMA R12, R24, R12, R22 ;  /* 0x0000000c180c722b */ /* 0x008fce0000000016 */
[----:B------:R2:W-:Y:S04]  /*0790*/  STG.E.64 desc[UR8][R10.64], R12 ;  /* 0x0000000c0a007986 */ /* 0x0005e8000c101b08 */
[----:B------:R-:W3:Y:S04]  /*07a0*/  LDG.E.64 R8, desc[UR8][R8.64] ;  /* 0x0000000808087981 */ /* 0x000ee8000c1e1b00 */
[----:B------:R-:W3:Y:S01]  /*07b0*/  LDG.E.64 R18, desc[UR8][R6.64+0x18] ;  /* 0x0000180806127981 */ /* 0x000ee2000c1e1b00 */
[----:B------:R-:W-:Y:S01]  /*07c0*/  VIADD R5, R5, 0x4 ;  /* 0x0000000405057836 */ /* 0x000fe20000000000 */
[----:B---3--:R-:W-:-:S07]  /*07d0*/  DFMA R18, R8, R18, R12 ;  /* 0x000000120812722b */ /* 0x008fce000000000c */
[----:B------:R2:W-:Y:S04]  /*07e0*/  STG.E.64 desc[UR8][R10.64], R18 ;  /* 0x000000120a007986 */ /* 0x0005e8000c101b08 */
.L_x_26:
[----:B------:R-:W-:Y:S05]  /*07f0*/  @!P1 EXIT ;  /* 0x000000000000994d */ /* 0x000fea0003800000 */
[----:B------:R-:W-:Y:S02]  /*0800*/  ISETP.NE.AND P0, PT, R20, 0x1, PT ;  /* 0x000000011400780c */ /* 0x000fe40003f05270 */
[----:B------:R-:W-:-:S04]  /*0810*/  LOP3.LUT R2, R2, 0x1, RZ, 0xc0, !PT ;  /* 0x0000000102027812 */ /* 0x000fc800078ec0ff */
[----:B------:R-:W-:-:S07]  /*0820*/  ISETP.NE.U32.AND P1, PT, R2, 0x1, PT ;  /* 0x000000010200780c */ /* 0x000fce0003f25070 */
[----:B------:R-:W-:Y:S06]  /*0830*/  @!P0 BRA `(.L_x_27) ;  /* 0x0000000000408947 */ /* 0x000fec0003800000 */
[----:B--2---:R-:W2:Y:S01]  /*0840*/  LDC.64 R14, c[0x0][0x390] ;  /* 0x0000e400ff0e7b82 */ /* 0x004ea20000000a00 */
[----:B------:R-:W-:-:S07]  /*0850*/  IMAD R21, R5, R0, R3 ;  /* 0x0000000005157224 */ /* 0x000fce00078e0203 */
[----:B------:R-:W3:Y:S01]  /*0860*/  LDC.64 R6, c[0x0][0x388] ;  /* 0x0000e200ff067b82 */ /* 0x000ee20000000a00 */
[----:B--2---:R-:W-:-:S05]  /*0870*/  IMAD.WIDE.U32 R16, R21, 0x8, R14 ;  /* 0x0000000815107825 */ /* 0x004fca00078e000e */
[----:B------:R-:W2:Y:S01]  /*0880*/  LDG.E.64 R8, desc[UR8][R16.64] ;  /* 0x0000000810087981 */ /* 0x000ea2000c1e1b00 */
[----:B---3--:R-:W-:-:S05]  /*0890*/  IMAD.WIDE.U32 R6, R5, 0x8, R6 ;  /* 0x0000000805067825 */ /* 0x008fca00078e0006 */
[----:B------:R-:W2:Y:S01]  /*08a0*/  LDG.E.64 R12, desc[UR8][R6.64] ;  /* 0x00000008060c7981 */ /* 0x000ea2000c1e1b00 */
[----:B------:R-:W-:-:S05]  /*08b0*/  IADD3 R21, PT, PT, R21, R0, RZ ;  /* 0x0000000015157210 */ /* 0x000fca0007ffe0ff */
[----:B------:R-:W-:Y:S01]  /*08c0*/  IMAD.WIDE.U32 R14, R21, 0x8, R14 ;  /* 0x00000008150e7825 */ /* 0x000fe200078e000e */
[----:B--2---:R-:W-:-:S07]  /*08d0*/  DFMA R8, R8, R12, R18 ;  /* 0x0000000c0808722b */ /* 0x004fce0000000012 */
[----:B------:R3:W-:Y:S04]  /*08e0*/  STG.E.64 desc[UR8][R10.64], R8 ;  /* 0x000000080a007986 */ /* 0x0007e8000c101b08 */
[----:B-1----:R-:W2:Y:S04]  /*08f0*/  LDG.E.64 R18, desc[UR8][R14.64] ;  /* 0x000000080e127981 */ /* 0x002ea8000c1e1b00 */
[----:B------:R-:W2:Y:S01]  /*0900*/  LDG.E.64 R12, desc[UR8][R6.64+0x8] ;  /* 0x00000808060c7981 */ /* 0x000ea2000c1e1b00 */
[----:B------:R-:W-:Y:S01]  /*0910*/  IADD3 R5, PT, PT, R5, 0x2, RZ ;  /* 0x0000000205057810 */ /* 0x000fe20007ffe0ff */
[----:B--2---:R-:W-:-:S07]  /*0920*/  DFMA R18, R18, R12, R8 ;  /* 0x0000000c1212722b */ /* 0x004fce0000000008 */
[----:B------:R3:W-:Y:S04]  /*0930*/  STG.E.64 desc[UR8][R10.64], R18 ;  /* 0x000000120a007986 */ /* 0x0007e8000c101b08 */
.L_x_27:
[----:B------:R-:W-:Y:S05]  /*0940*/  @P1 EXIT ;  /* 0x000000000000194d */ /* 0x000fea0003800000 */
[----:B------:R-:W4:Y:S01]  /*0950*/  LDC.64 R6, c[0x0][0x390] ;  /* 0x0000e400ff067b82 */ /* 0x000f220000000a00 */
[----:B------:R-:W-:-:S07]  /*0960*/  IMAD R3, R5, R0, R3 ;  /* 0x0000000005037224 */ /* 0x000fce00078e0203 */
[----:B---3--:R-:W3:Y:S01]  /*0970*/  LDC.64 R8, c[0x0][0x388] ;  /* 0x0000e200ff087b82 */ /* 0x008ee20000000a00 */
[----:B----4-:R-:W-:-:S06]  /*0980*/  IMAD.WIDE.U32 R2, R3, 0x8, R6 ;  /* 0x0000000803027825 */ /* 0x010fcc00078e0006 */
[----:B------:R-:W1:Y:S01]  /*0990*/  LDG.E.64 R2, desc[UR8][R2.64] ;  /* 0x0000000802027981 */ /* 0x000e62000c1e1b00 */
[----:B---3--:R-:W-:-:S06]  /*09a0*/  IMAD.WIDE.U32 R4, R5, 0x8, R8 ;  /* 0x0000000805047825 */ /* 0x008fcc00078e0008 */
[----:B------:R-:W1:Y:S02]  /*09b0*/  LDG.E.64 R4, desc[UR8][R4.64] ;  /* 0x0000000804047981 */ /* 0x000e64000c1e1b00 */
[----:B-12---:R-:W-:-:S07]  /*09c0*/  DFMA R18, R2, R4, R18 ;  /* 0x000000040212722b */ /* 0x006fce0000000012 */
[----:B------:R-:W-:Y:S01]  /*09d0*/  STG.E.64 desc[UR8][R10.64], R18 ;  /* 0x000000120a007986 */ /* 0x000fe2000c101b08 */
[----:B------:R-:W-:Y:S05]  /*09e0*/  EXIT ;  /* 0x000000000000794d */ /* 0x000fea0003800000 */
.L_x_28:
        /* <DEDUP_REMOVED lines=9> */
.L_x_46:


//--------------------- .text._Z16dotMatrixVector_jjPKdS0_Pd --------------------------
	.section	.text._Z16dotMatrixVector_jjPKdS0_Pd,"ax",@progbits
	.align	128
        .global         _Z16dotMatrixVector_jjPKdS0_Pd
        .type           _Z16dotMatrixVector_jjPKdS0_Pd,@function
        .size           _Z16dotMatrixVector_jjPKdS0_Pd,(.L_x_47 - _Z16dotMatrixVector_jjPKdS0_Pd)
        .other          _Z16dotMatrixVector_jjPKdS0_Pd,@"STO_CUDA_ENTRY STV_DEFAULT"
_Z16dotMatrixVector_jjPKdS0_Pd:
.text._Z16dotMatrixVector_jjPKdS0_Pd:
        /* <DEDUP_REMOVED lines=10> */
[----:B------:R-:W2:Y:S01]  /*00a0*/  LDCU.64 UR6, c[0x0][0x358] ;  /* 0x00006b00ff0677ac */ /* 0x000ea20008000a00 */
[----:B0-----:R-:W-:Y:S01]  /*00b0*/  ISETP.NE.AND P0, PT, RZ, UR8, PT ;  /* 0x00000008ff007c0c */ /* 0x001fe2000bf05270 */
[----:B-1----:R-:W-:-:S05]  /*00c0*/  IMAD.WIDE.U32 R2, R0, 0x8, R2 ;  /* 0x0000000800027825 */ /* 0x002fca00078e0002 */
[----:B--2---:R0:W-:Y:S07]  /*00d0*/  STG.E.64 desc[UR6][R2.64], RZ ;  /* 0x000000ff02007986 */ /* 0x0041ee000c101b06 */
[----:B------:R-:W-:Y:S05]  /*00e0*/  @!P0 EXIT ;  /* 0x000000000000894d */ /* 0x000fea0003800000 */
[----:B------:R-:W-:Y:S01]  /*00f0*/  UISETP.GE.U32.AND UP0, UPT, UR8, 0x10, UPT ;  /* 0x000000100800788c */ /* 0x000fe2000bf06070 */
[----:B------:R-:W-:Y:S01]  /*0100*/  HFMA2 R7, -RZ, RZ, 0, 0 ;  /* 0x00000000ff077431 */ /* 0x000fe200000001ff */
[----:B------:R-:W-:Y:S01]  /*0110*/  CS2R R4, SRZ ;  /* 0x0000000000047805 */ /* 0x000fe2000001ff00 */
[----:B------:R-:W-:-:S06]  /*0120*/  ULOP3.LUT UR4, UR8, 0xf, URZ, 0xc0, !UPT ;  /* 0x0000000f08047892 */ /* 0x000fcc000f8ec0ff */
[----:B------:R-:W-:Y:S06]  /*0130*/  BRA.U !UP0, `(.L_x_29) ;  /* 0x0000000508a87547 */ /* 0x000fec000b800000 */
[----:B------:R-:W-:Y:S01]  /*0140*/  ULOP3.LUT UR5, UR8, 0xfffffff0, URZ, 0xc0, !UPT ;  /* 0xfffffff008057892 */ /* 0x000fe2000f8ec0ff */
[----:B------:R-:W-:Y:S02]  /*0150*/  MOV R6, RZ ;  /* 0x000000ff00067202 */ /* 0x000fe40000000f00 */
[----:B------:R-:W-:-:S03]  /*0160*/  CS2R R4, SRZ ;  /* 0x0000000000047805 */ /* 0x000fc6000001ff00 */
[----:B------:R-:W-:-:S07]  /*0170*/  MOV R7, UR5 ;  /* 0x0000000500077c02 */ /* 0x000fce0008000f00 */
.L_x_30:
[----:B-1----:R-:W1:Y:S01]  /*0180*/  LDC.64 R10, c[0x0][0x388] ;  /* 0x0000e200ff0a7b82 */ /* 0x002e620000000a00 */
[----:B------:R-:W-:-:S07]  /*0190*/  IMAD R13, R0, UR8, R6 ;  /* 0x00000008000d7c24 */ /* 0x000fce000f8e0206 */
[----:B------:R-:W2:Y:S01]  /*01a0*/  LDC.64 R8, c[0x0][0x390] ;  /* 0x0000e400ff087b82 */ /* 0x000ea20000000a00 */
[----:B-1----:R-:W-:-:S06]  /*01b0*/  IMAD.WIDE.U32 R14, R13, 0x8, R10 ;  /* 0x000000080d0e7825 */ /* 0x002fcc00078e000a */
[----:B------:R-:W3:Y:S01]  /*01c0*/  LDG.E.64 R14, desc[UR6][R14.64] ;  /* 0x000000060e0e7981 */ /* 0x000ee2000c1e1b00 */
[----:B--2---:R-:W-:-:S05]  /*01d0*/  IMAD.WIDE.U32 R8, R6, 0x8, R8 ;  /* 0x0000000806087825 */ /* 0x004fca00078e0008 */
[----:B------:R-:W3:Y:S01]  /*01e0*/  LDG.E.64 R16, desc[UR6][R8.64] ;  /* 0x0000000608107981 */ /* 0x000ee2000c1e1b00 */
[----:B------:R-:W-:Y:S01]  /*01f0*/  IADD3 R19, PT, PT, R13, 0x1, RZ ;  /* 0x000000010d137810 */ /* 0x000fe20007ffe0ff */
[----:B---3--:R-:W-:-:S04]  /*0200*/  DFMA R16, R14, R16, R4 ;  /* 0x000000100e10722b */ /* 0x008fc80000000004 */
[----:B------:R-:W-:-:S03]  /*0210*/  IMAD.WIDE.U32 R4, R19, 0x8, R10 ;  /* 0x0000000813047825 */ /* 0x000fc600078e000a */
[----:B------:R1:W-:Y:S04]  /*0220*/  STG.E.64 desc[UR6][R2.64], R16 ;  /* 0x0000001002007986 */ /* 0x0003e8000c101b06 */
[----:B------:R-:W2:Y:S04]  /*0230*/  LDG.E.64 R4, desc[UR6][R4.64] ;  /* 0x0000000604047981 */ /* 0x000ea8000c1e1b00 */
[----:B------:R-:W2:Y:S01]  /*0240*/  LDG.E.64 R18, desc[UR6][R8.64+0x8] ;  /* 0x0000080608127981 */ /* 0x000ea2000c1e1b00 */
[----:B------:R-:W-:-:S05]  /*0250*/  IADD3 R21, PT, PT, R13, 0x2, RZ ;  /* 0x000000020d157810 */ /* 0x000fca0007ffe0ff */
[----:B------:R-:W-:Y:S01]  /*0260*/  IMAD.WIDE.U32 R20, R21, 0x8, R10 ;  /* 0x0000000815147825 */ /* 0x000fe200078e000a */
[----:B--2---:R-:W-:-:S07]  /*0270*/  DFMA R18, R4, R18, R16 ;  /* 0x000000120412722b */ /* 0x004fce0000000010 */
[----:B------:R2:W-:Y:S04]  /*0280*/  STG.E.64 desc[UR6][R2.64], R18 ;  /* 0x0000001202007986 */ /* 0x0005e8000c101b06 */
[----:B------:R-:W3:Y:S04]  /*0290*/  LDG.E.64 R20, desc[UR6][R20.64] ;  /* 0x0000000614147981 */ /* 0x000ee8000c1e1b00 */
[----:B------:R-:W3:Y:S01]  /*02a0*/  LDG.E.64 R14, desc[UR6][R8.64+0x10] ;  /* 0x00001006080e7981 */ /* 0x000ee2000c1e1b00 */
[----:B------:R-:W-:-:S05]  /*02b0*/  IADD3 R23, PT, PT, R13, 0x3, RZ ;  /* 0x000000030d177810 */ /* 0x000fca0007ffe0ff */
[----:B-1----:R-:W-:Y:S01]  /*02c0*/  IMAD.WIDE.U32 R16, R23, 0x8, R10 ;  /* 0x0000000817107825 */ /* 0x002fe200078e000a */
[----:B---3--:R-:W-:-:S07]  /*02d0*/  DFMA R14, R20, R14, R18 ;  /* 0x0000000e140e722b */ /* 0x008fce0000000012 */
[----:B------:R1:W-:Y:S04]  /*02e0*/  STG.E.64 desc[UR6][R2.64], R14 ;  /* 0x0000000e02007986 */ /* 0x0003e8000c101b06 */
[----:B------:R-:W3:Y:S04]  /*02f0*/  LDG.E.64 R16, desc[UR6][R16.64] ;  /* 0x0000000610107981 */ /* 0x000ee8000c1e1b00 */
[----:B------:R-:W3:Y:S01]  /*0300*/  LDG.E.64 R4, desc[UR6][R8.64+0x18] ;  /* 0x0000180608047981 */ /* 0x000ee2000c1e1b00 */
[----:B------:R-:W-:-:S05]  /*0310*/  IADD3 R23, PT, PT, R13, 0x4, RZ ;  /* 0x000000040d177810 */ /* 0x000fca0007ffe0ff */
[----:B--2---:R-:W-:Y:S01]  /*0320*/  IMAD.WIDE.U32 R18, R23, 0x8, R10 ;  /* 0x0000000817127825 */ /* 0x004fe200078e000a */
[----:B---3--:R-:W-:-:S07]  /*0330*/  DFMA R4, R16, R4, R14 ;  /* 0x000000041004722b */ /* 0x008fce000000000e */
        /* <DEDUP_REMOVED lines=27> */
[----:B------:R-:W-:-:S04]  /*04f0*/  VIADD R23, R13, 0x9 ;  /* 0x000000090d177836 */ /* 0x000fc80000000000 */
        /* <DEDUP_REMOVED lines=33> */
[----:B------:R-:W2:Y:S04]  /*0710*/  LDG.E.64 R18, desc[UR6][R18.64] ;  /* 0x0000000612127981 */ /* 0x000ea8000c1e1b00 */
[----:B------:R-:W2:Y:S01]  /*0720*/  LDG.E.64 R4, desc[UR6][R8.64+0x70] ;  /* 0x0000700608047981 */ /* 0x000ea2000c1e1b00 */
[----:B------:R-:W-:-:S05]  /*0730*/  IADD3 R21, PT, PT, R13, 0xf, RZ ;  /* 0x0000000f0d157810 */ /* 0x000fca0007ffe0ff */
[----:B------:R-:W-:Y:S01]  /*0740*/  IMAD.WIDE.U32 R10, R21, 0x8, R10 ;  /* 0x00000008150a7825 */ /* 0x000fe200078e000a */
[----:B--2---:R-:W-:-:S07]  /*0750*/  DFMA R12, R18, R4, R22 ;  /* 0x00000004120c722b */ /* 0x004fce0000000016 */
[----:B------:R1:W-:Y:S04]  /*0760*/  STG.E.64 desc[UR6][R2.64], R12 ;  /* 0x0000000c02007986 */ /* 0x0003e8000c101b06 */
[----:B------:R-:W2:Y:S04]  /*0770*/  LDG.E.64 R10, desc[UR6][R10.64] ;  /* 0x000000060a0a7981 */ /* 0x000ea8000c1e1b00 */
[----:B------:R-:W2:Y:S01]  /*0780*/  LDG.E.64 R4, desc[UR6][R8.64+0x78] ;  /* 0x0000780608047981 */ /* 0x000ea2000c1e1b00 */
[----:B------:R-:W-:-:S04]  /*0790*/  IADD3 R6, PT, PT, R6, 0x10, RZ ;  /* 0x0000001006067810 */ /* 0x000fc80007ffe0ff */
[----:B------:R-:W-:Y:S01]  /*07a0*/  ISETP.NE.AND P0, PT, R6, R7, PT ;  /* 0x000000070600720c */ /* 0x000fe20003f05270 */
[----:B--2---:R-:W-:-:S07]  /*07b0*/  DFMA R4, R10, R4, R12 ;  /* 0x000000040a04722b */ /* 0x004fce000000000c */
[----:B------:R1:W-:Y:S05]  /*07c0*/  STG.E.64 desc[UR6][R2.64], R4 ;  /* 0x0000000402007986 */ /* 0x0003ea000c101b06 */
[----:B------:R-:W-:Y:S05]  /*07d0*/  @P0 BRA `(.L_x_30) ;  /* 0xfffffff800680947 */ /* 0x000fea000383ffff */
.L_x_29:
[----:B------:R-:W-:-:S13]  /*07e0*/  ISETP.NE.AND P0, PT, RZ, UR4, PT ;  /* 0x00000004ff007c0c */ /* 0x000fda000bf05270 */
[----:B------:R-:W-:Y:S05]  /*07f0*/  @!P0 EXIT ;  /* 0x000000000000894d */ /* 0x000fea0003800000 */
[----:B------:R-:W-:Y:S02]  /*0800*/  UISETP.GE.U32.AND UP0, UPT, UR4, 0x8, UPT ;  /* 0x000000080400788c */ /* 0x000fe4000bf06070 */
[----:B------:R-:W-:-:S07]  /*0810*/  ULOP3.LUT UR4, UR8, 0x7, URZ, 0xc0, !UPT ;  /* 0x0000000708047892 */ /* 0x000fce000f8ec0ff */
[----:B------:R-:W-:Y:S05]  /*0820*/  BRA.U !UP0, `(.L_x_31) ;  /* 0x0000000108d07547 */ /* 0x000fea000b800000 */
[----:B------:R-:W2:Y:S01]  /*0830*/  LDC.64 R10, c[0x0][0x388] ;  /* 0x0000e200ff0a7b82 */ /* 0x000ea20000000a00 */
[----:B-1----:R-:W-:-:S07]  /*0840*/  IMAD R13, R0, UR8, R7 ;  /* 0x00000008000d7c24 */ /* 0x002fce000f8e0207 */
[----:B------:R-:W1:Y:S01]  /*0850*/  LDC.64 R8, c[0x0][0x390] ;  /* 0x0000e400ff087b82 */ /* 0x000e620000000a00 */
[----:B--2---:R-:W-:-:S06]  /*0860*/  IMAD.WIDE.U32 R14, R13, 0x8, R10 ;  /* 0x000000080d0e7825 */ /* 0x004fcc00078e000a */
[----:B------:R-:W2:Y:S01]  /*0870*/  LDG.E.64 R14, desc[UR6][R14.64] ;  /* 0x000000060e0e7981 */ /* 0x000ea2000c1e1b00 */
[----:B-1----:R-:W-:-:S05]  /*0880*/  IMAD.WIDE.U32 R8, R7, 0x8, R8 ;  /* 0x0000000807087825 */ /* 0x002fca00078e0008 */
[----:B------:R-:W2:Y:S01]  /*0890*/  LDG.E.64 R16, desc[UR6][R8.64] ;  /* 0x0000000608107981 */ /* 0x000ea2000c1e1b00 */
[----:B------:R-:W-:Y:S01]  /*08a0*/  VIADD R19, R13, 0x1 ;  /* 0x000000010d137836 */ /* 0x000fe20000000000 */
[----:B--2---:R-:W-:-:S03]  /*08b0*/  DFMA R16, R14, R16, R4 ;  /* 0x000000100e10722b */ /* 0x004fc60000000004 */
[----:B------:R-:W-:-:S04]  /*08c0*/  IMAD.WIDE.U32 R4, R19, 0x8, R10 ;  /* 0x0000000813047825 */ /* 0x000fc800078e000a */
        /* <DEDUP_REMOVED lines=25> */
[----:B------:R-:W4:Y:S04]  /*0a60*/  LDG.E.64 R14, desc[UR6][R14.64] ;  /* 0x000000060e0e7981 */ /* 0x000f28000c1e1b00 */
[----:B------:R-:W4:Y:S01]  /*0a70*/  LDG.E.64 R16, desc[UR6][R8.64+0x28] ;  /* 0x0000280608107981 */ /* 0x000f22000c1e1b00 */
[----:B------:R-:W-:-:S05]  /*0a80*/  IADD3 R23, PT, PT, R13, 0x6, RZ ;  /* 0x000000060d177810 */ /* 0x000fca0007ffe0ff */
[----:B------:R-:W-:Y:S01]  /*0a90*/  IMAD.WIDE.U32 R22, R23, 0x8, R10 ;  /* 0x0000000817167825 */ /* 0x000fe200078e000a */
[----:B----4-:R-:W-:-:S07]  /*0aa0*/  DFMA R16, R14, R16, R20 ;  /* 0x000000100e10722b */ /* 0x010fce0000000014 */
[----:B------:R3:W-:Y:S04]  /*0ab0*/  STG.E.64 desc[UR6][R2.64], R16 ;  /* 0x0000001002007986 */ /* 0x0007e8000c101b06 */
[----:B------:R-:W4:Y:S04]  /*0ac0*/  LDG.E.64 R22, desc[UR6][R22.64] ;  /* 0x0000000616167981 */ /* 0x000f28000c1e1b00 */
[----:B--2---:R-:W4:Y:S01]  /*0ad0*/  LDG.E.64 R4, desc[UR6][R8.64+0x30] ;  /* 0x0000300608047981 */ /* 0x004f22000c1e1b00 */
[----:B------:R-:W-:-:S05]  /*0ae0*/  IADD3 R19, PT, PT, R13, 0x7, RZ ;  /* 0x000000070d137810 */ /* 0x000fca0007ffe0ff */
[----:B------:R-:W-:Y:S01]  /*0af0*/  IMAD.WIDE.U32 R10, R19, 0x8, R10 ;  /* 0x00000008130a7825 */ /* 0x000fe200078e000a */
[----:B----4-:R-:W-:-:S07]  /*0b00*/  DFMA R12, R22, R4, R16 ;  /* 0x00000004160c722b */ /* 0x010fce0000000010 */
[----:B------:R3:W-:Y:S04]  /*0b10*/  STG.E.64 desc[UR6][R2.64], R12 ;  /* 0x0000000c02007986 */ /* 0x0007e8000c101b06 */
[----:B------:R-:W2:Y:S04]  /*0b20*/  LDG.E.64 R10, desc[UR6][R10.64] ;  /* 0x000000060a0a7981 */ /* 0x000ea8000c1e1b00 */
[----:B------:R-:W2:Y:S01]  /*0b30*/  LDG.E.64 R4, desc[UR6][R8.64+0x38] ;  /* 0x0000380608047981 */ /* 0x000ea2000c1e1b00 */
[----:B------:R-:W-:Y:S01]  /*0b40*/  IADD3 R7, PT, PT, R7, 0x8, RZ ;  /* 0x0000000807077810 */ /* 0x000fe20007ffe0ff */
[----:B--2---:R-:W-:-:S07]  /*0b50*/  DFMA R4, R10, R4, R12 ;  /* 0x000000040a04722b */ /* 0x004fce000000000c */
[----:B------:R3:W-:Y:S04]  /*0b60*/  STG.E.64 desc[UR6][R2.64], R4 ;  /* 0x0000000402007986 */ /* 0x0007e8000c101b06 */
.L_x_31:
[----:B------:R-:W-:-:S13]  /*0b70*/  ISETP.NE.AND P0, PT, RZ, UR4, PT ;  /* 0x00000004ff007c0c */ /* 0x000fda000bf05270 */
[----:B------:R-:W-:Y:S05]  /*0b80*/  @!P0 EXIT ;  /* 0x000000000000894d */ /* 0x000fea0003800000 */
[----:B------:R-:W-:Y:S02]  /*0b90*/  UISETP.GE.U32.AND UP0, UPT, UR4, 0x4, UPT ;  /* 0x000000040400788c */ /* 0x000fe4000bf06070 */
[----:B------:R-:W-:-:S07]  /*0ba0*/  ULOP3.LUT UR4, UR8, 0x3, URZ, 0xc0, !UPT ;  /* 0x0000000308047892 */ /* 0x000fce000f8ec0ff */
[----:B------:R-:W-:Y:S05]  /*0bb0*/  BRA.U !UP0, `(.L_x_32) ;  /* 0x0000000108707547 */ /* 0x000fea000b800000 */
[----:B------:R-:W2:Y:S01]  /*0bc0*/  LDC.64 R10, c[0x0][0x388] ;  /* 0x0000e200ff0a7b82 */ /* 0x000ea20000000a00 */
[----:B-1-3--:R-:W-:-:S07]  /*0bd0*/  IMAD R13, R0, UR8, R7 ;  /* 0x00000008000d7c24 */ /* 0x00afce000f8e0207 */
[----:B------:R-:W1:Y:S01]  /*0be0*/  LDC.64 R8, c[0x0][0x390] ;  /* 0x0000e400ff087b82 */ /* 0x000e620000000a00 */
[----:B--2---:R-:W-:-:S05]  /*0bf0*/  IMAD.WIDE.U32 R18, R13, 0x8, R10 ;  /* 0x000000080d127825 */ /* 0x004fca00078e000a */
[----:B------:R-:W2:Y:S01]  /*0c00*/  LDG.E.64 R14, desc[UR6][R18.64] ;  /* 0x00000006120e7981 */ /* 0x000ea2000c1e1b00 */
[----:B-1----:R-:W-:-:S05]  /*0c10*/  IMAD.WIDE.U32 R8, R7, 0x8, R8 ;  /* 0x0000000807087825 */ /* 0x002fca00078e0008 */
[----:B------:R-:W2:Y:S01]  /*0c20*/  LDG.E.64 R16, desc[UR6][R8.64] ;  /* 0x0000000608107981 */ /* 0x000ea2000c1e1b00 */
[----:B------:R-:W-:-:S05]  /*0c30*/  IADD3 R21, PT, PT, R13, 0x1, RZ ;  /* 0x000000010d157810 */ /* 0x000fca0007ffe0ff */
[----:B------:R-:W-:Y:S01]  /*0c40*/  IMAD.WIDE.U32 R20, R21, 0x8, R10 ;  /* 0x0000000815147825 */ /* 0x000fe200078e000a */
[----:B--2---:R-:W-:-:S07]  /*0c50*/  DFMA R14, R14, R16, R4 ;  /* 0x000000100e0e722b */ /* 0x004fce0000000004 */
[----:B------:R2:W-:Y:S04]  /*0c60*/  STG.E.64 desc[UR6][R2.64], R14 ;  /* 0x0000000e02007986 */ /* 0x0005e8000c101b06 */
[----:B------:R-:W3:Y:S04]  /*0c70*/  LDG.E.64 R4, desc[UR6][R20.64] ;  /* 0x0000000614047981 */ /* 0x000ee8000c1e1b00 */
[----:B------:R-:W3:Y:S01]  /*0c80*/  LDG.E.64 R16, desc[UR6][R8.64+0x8] ;  /* 0x0000080608107981 */ /* 0x000ee2000c1e1b00 */
[----:B------:R-:W-:-:S04]  /*0c90*/  VIADD R23, R13, 0x2 ;  /* 0x000000020d177836 */ /* 0x000fc80000000000 */
[----:B------:R-:W-:Y:S01]  /*0ca0*/  IMAD.WIDE.U32 R22, R23, 0x8, R10 ;  /* 0x0000000817167825 */ /* 0x000fe200078e000a */
[----:B---3--:R-:W-:-:S07]  /*0cb0*/  DFMA R16, R4, R16, R14 ;  /* 0x000000100410722b */ /* 0x008fce000000000e */
[----:B------:R2:W-:Y:S04]  /*0cc0*/  STG.E.64 desc[UR6][R2.64], R16 ;  /* 0x0000001002007986 */ /* 0x0005e8000c101b06 */
[----:B------:R-:W3:Y:S04]  /*0cd0*/  LDG.E.64 R4, desc[UR6][R22.64] ;  /* 0x0000000616047981 */ /* 0x000ee8000c1e1b00 */
[----:B------:R-:W3:Y:S01]  /*0ce0*/  LDG.E.64 R18, desc[UR6][R8.64+0x10] ;  /* 0x0000100608127981 */ /* 0x000ee2000c1e1b00 */
[----:B------:R-:W-:-:S05]  /*0cf0*/  IADD3 R13, PT, PT, R13, 0x3, RZ ;  /* 0x000000030d0d7810 */ /* 0x000fca0007ffe0ff */
[----:B------:R-:W-:Y:S01]  /*0d00*/  IMAD.WIDE.U32 R12, R13, 0x8, R10 ;  /* 0x000000080d0c7825 */ /* 0x000fe200078e000a */
[----:B---3--:R-:W-:-:S07]  /*0d10*/  DFMA R18, R4, R18, R16 ;  /* 0x000000120412722b */ /* 0x008fce0000000010 */
[----:B------:R2:W-:Y:S04]  /*0d20*/  STG.E.64 desc[UR6][R2.64], R18 ;  /* 0x0000001202007986 */ /* 0x0005e8000c101b06 */
[----:B------:R-:W3:Y:S04]  /*0d30*/  LDG.E.64 R4, desc[UR6][R12.64] ;  /* 0x000000060c047981 */ /* 0x000ee8000c1e1b00 */
[----:B------:R-:W3:Y:S01]  /*0d40*/  LDG.E.64 R10, desc[UR6][R8.64+0x18] ;  /* 0x00001806080a7981 */ /* 0x000ee2000c1e1b00 */
[----:B------:R-:W-:Y:S01]  /*0d50*/  IADD3 R7, PT, PT, R7, 0x4, RZ ;  /* 0x0000000407077810 */ /* 0x000fe20007ffe0ff */
[----:B---3--:R-:W-:-:S07]  /*0d60*/  DFMA R4, R4, R10, R18 ;  /* 0x0000000a0404722b */ /* 0x008fce0000000012 */
[----:B------:R2:W-:Y:S04]  /*0d70*/  STG.E.64 desc[UR6][R2.64], R4 ;  /* 0x0000000402007986 */ /* 0x0005e8000c101b06 */
.L_x_32:
[----:B------:R-:W-:-:S13]  /*0d80*/  ISETP.NE.AND P0, PT, RZ, UR4, PT ;  /* 0x00000004ff007c0c */ /* 0x000fda000bf05270 */
[----:B------:R-:W-:Y:S05]  /*0d90*/  @!P0 EXIT ;  /* 0x000000000000894d */ /* 0x000fea0003800000 */
[----:B------:R-:W4:Y:S01]  /*0da0*/  LDC.64 R8, c[0x0][0x390] ;  /* 0x0000e400ff087b82 */ /* 0x000f220000000a00 */
[----:B-1-3--:R-:W-:Y:S01]  /*0db0*/  IMAD R13, R0, UR8, R7 ;  /* 0x00000008000d7c24 */ /* 0x00afe2000f8e0207 */
[----:B------:R-:W-:-:S06]  /*0dc0*/  UIADD3 UR4, UPT, UPT, -UR4, URZ, URZ ;  /* 0x000000ff04047290 */ /* 0x000fcc000fffe1ff */
[----:B------:R-:W1:Y:S01]  /*0dd0*/  LDC.64 R10, c[0x0][0x388] ;  /* 0x0000e200ff0a7b82 */ /* 0x000e620000000a00 */
[----:B----4-:R-:W-:-:S03]  /*0de0*/  IMAD.WIDE.U32 R8, R7, 0x8, R8 ;  /* 0x0000000807087825 */ /* 0x010fc600078e0008 */
[----:B------:R-:W-:Y:S02]  /*0df0*/  MOV R0, R8 ;  /* 0x0000000800007202 */ /* 0x000fe40000000f00 */
[----:B--2---:R-:W-:-:S07]  /*0e00*/  MOV R15, R9 ;  /* 0x00000009000f7202 */ /* 0x004fce0000000f00 */
.L_x_33:
[----:B-1----:R-:W-:Y:S01]  /*0e10*/  IMAD.WIDE.U32 R6, R13, 0x8, R10 ;  /* 0x000000080d067825 */ /* 0x002fe200078e000a */
[----:B------:R-:W-:Y:S02]  /*0e20*/  MOV R8, R0 ;  /* 0x0000000000087202 */ /* 0x000fe40000000f00 */
[----:B------:R-:W-:-:S03]  /*0e30*/  MOV R9, R15 ;  /* 0x0000000f00097202 */ /* 0x000fc60000000f00 */
[----:B--2---:R-:W2:Y:S04]  /*0e40*/  LDG.E.64 R6, desc[UR6][R6.64] ;  /* 0x0000000606067981 */ /* 0x004ea8000c1e1b00 */
[----:B------:R-:W2:Y:S01]  /*0e50*/  LDG.E.64 R8, desc[UR6][R8.64] ;  /* 0x0000000608087981 */ /* 0x000ea2000c1e1b00 */
[----:B------:R-:W-:Y:S01]  /*0e60*/  UIADD3 UR4, UPT, UPT, UR4, 0x1, URZ ;  /* 0x0000000104047890 */ /* 0x000fe2000fffe0ff */
[----:B------:R-:W-:Y:S02]  /*0e70*/  IADD3 R0, P0, PT, R0, 0x8, RZ ;  /* 0x0000000800007810 */ /* 0x000fe40007f1e0ff */
[----:B------:R-:W-:Y:S01]  /*0e80*/  IADD3 R13, PT, PT, R13, 0x1, RZ ;  /* 0x000000010d0d7810 */ /* 0x000fe20007ffe0ff */
[----:B------:R-:W-:Y:S01]  /*0e90*/  UISETP.NE.AND UP0, UPT, UR4, URZ, UPT ;  /* 0x000000ff0400728c */ /* 0x000fe2000bf05270 */
[----:B------:R-:W-:Y:S01]  /*0ea0*/  IADD3.X R15, PT, PT, RZ, R15, RZ, P0, !PT ;  /* 0x0000000fff0f7210 */ /* 0x000fe200007fe4ff */
[----:B--2---:R-:W-:-:S07]  /*0eb0*/  DFMA R4, R6, R8, R4 ;  /* 0x000000080604722b */ /* 0x004fce0000000004 */
[----:B------:R2:W-:Y:S01]  /*0ec0*/  STG.E.64 desc[UR6][R2.64], R4 ;  /* 0x0000000402007986 */ /* 0x0005e2000c101b06 */
[----:B------:R-:W-:Y:S05]  /*0ed0*/  BRA.U UP0, `(.L_x_33) ;  /* 0xfffffffd00cc7547 */ /* 0x000fea000b83ffff */
[----:B------:R-:W-:Y:S05]  /*0ee0*/  EXIT ;  /* 0x000000000000794d */ /* 0x000fea0003800000 */
.L_x_34:
        /* <DEDUP_REMOVED lines=9> */
.L_x_47:


//--------------------- .text._Z24dotVectorsWithMatrixOut_jjPKdS0_Pd --------------------------
	.section	.text._Z24dotVectorsWithMatrixOut_jjPKdS0_Pd,"ax",@progbits
	.align	128
        .global         _Z24dotVectorsWithMatrixOut_jjPKdS0_Pd
        .type           _Z24dotVectorsWithMatrixOut_jjPKdS0_Pd,@function
        .size           _Z24dotVectorsWithMatrixOut_jjPKdS0_Pd,(.L_x_48 - _Z24dotVectorsWithMatrixOut_jjPKdS0_Pd)
        .other          _Z24dotVectorsWithMatrixOut_jjPKdS0_Pd,@"STO_CUDA_ENTRY STV_DEFAULT"
_Z24dotVectorsWithMatrixOut_jjPKdS0_Pd:
.text._Z24dotVectorsWithMatrixOut_jjPKdS0_Pd:
[----:B------:R-:W-:Y:S01]  /*0000*/  LDC R1, c[0x0][0x37c] ;  /* 0x0000df00ff017b82 */ /* 0x000fe20000000800 */
[----:B------:R-:W0:Y:S07]  /*0010*/  S2R R3, SR_TID.Y ;  /* 0x0000000000037919 */ /* 0x000e2e0000002200 */
[----:B------:R-:W1:Y:S01]  /*0020*/  LDC R7, c[0x0][0x360] ;  /* 0x0000d800ff077b82 */ /* 0x000e620000000800 */
[----:B------:R-:W2:Y:S01]  /*0030*/  LDCU.64 UR6, c[0x0][0x380] ;  /* 0x00007000ff0677ac */ /* 0x000ea20008000a00 */
[----:B------:R-:W1:Y:S06]  /*0040*/  S2R R2, SR_TID.X ;  /* 0x0000000000027919 */ /* 0x000e6c0000002100 */
[----:B------:R-:W0:Y:S08]  /*0050*/  S2UR UR5, SR_CTAID.Y ;  /* 0x00000000000579c3 */ /* 0x000e300000002600 */
[----:B------:R-:W0:Y:S08]  /*0060*/  LDC R0, c[0x0][0x364] ;  /* 0x0000d900ff007b82 */ /* 0x000e300000000800 */
[----:B------:R-:W1:Y:S01]  /*0070*/  S2UR UR4, SR_CTAID.X ;  /* 0x00000000000479c3 */ /* 0x000e620000002500 */
[----:B0-----:R-:W-:-:S05]  /*0080*/  IMAD R0, R0, UR5, R3 ;  /* 0x0000000500007c24 */ /* 0x001fca000f8e0203 */
[----:B--2---:R-:W-:Y:S01]  /*0090*/  ISETP.GE.U32.AND P0, PT, R0, UR7, PT ;  /* 0x0000000700007c0c */ /* 0x004fe2000bf06070 */
[----:B-1----:R-:W-:-:S05]  /*00a0*/  IMAD R7, R7, UR4, R2 ;  /* 0x0000000407077c24 */ /* 0x002fca000f8e0202 */
[----:B------:R-:W-:-:S13]  /*00b0*/  ISETP.GE.U32.OR P0, PT, R7, UR6, P0 ;  /* 0x0000000607007c0c */ /* 0x000fda0008706470 */
[----:B------:R-:W-:Y:S05]  /*00c0*/  @P0 EXIT ;  /* 0x000000000000094d */ /* 0x000fea0003800000 */
[----:B------:R-:W0:Y:S01]  /*00d0*/  LDC.64 R2, c[0x0][0x388] ;  /* 0x0000e200ff027b82 */ /* 0x000e220000000a00 */
[----:B------:R-:W1:Y:S07]  /*00e0*/  LDCU.64 UR4, c[0x0][0x358] ;  /* 0x00006b00ff0477ac */ /* 0x000e6e0008000a00 */
[----:B------:R-:W2:Y:S08]  /*00f0*/  LDC.64 R4, c[0x0][0x390] ;  /* 0x0000e400ff047b82 */ /* 0x000eb00000000a00 */
[----:B------:R-:W3:Y:S01]  /*0100*/  LDC.64 R8, c[0x0][0x398] ;  /* 0x0000e600ff087b82 */ /* 0x000ee20000000a00 */
[----:B0-----:R-:W-:-:S06]  /*0110*/  IMAD.WIDE.U32 R2, R7, 0x8, R2 ;  /* 0x0000000807027825 */ /* 0x001fcc00078e0002 */
[----:B-1----:R-:W4:Y:S01]  /*0120*/  LDG.E.64 R2, desc[UR4][R2.64] ;  /* 0x0000000402027981 */ /* 0x002f22000c1e1b00 */
[----:B--2---:R-:W-:-:S06]  /*0130*/  IMAD.WIDE.U32 R4, R0, 0x8, R4 ;  /* 0x0000000800047825 */ /* 0x004fcc00078e0004 */
[----:B------:R-:W4:Y:S01]  /*0140*/  LDG.E.64 R4, desc[UR4][R4.64] ;  /* 0x0000000404047981 */ /* 0x000f22000c1e1b00 */
[----:B------:R-:W-:-:S04]  /*0150*/  IMAD R11, R7, UR7, R0 ;  /* 0x00000007070b7c24 */ /* 0x000fc8000f8e0200 */
[----:B---3--:R-:W-:Y:S01]  /*0160*/  IMAD.WIDE.U32 R8, R11, 0x8, R8 ;  /* 0x000000080b087825 */ /* 0x008fe200078e0008 */
[----:B----4-:R-:W-:-:S07]  /*0170*/  DMUL R6, R2, R4 ;  /* 0x0000000402067228 */ /* 0x010fce0000000000 */
[----:B------:R-:W-:Y:S01]  /*0180*/  STG.E.64 desc[UR4][R8.64], R6 ;  /* 0x0000000608007986 */ /* 0x000fe2000c101b04 */
[----:B------:R-:W-:Y:S05]  /*0190*/  EXIT ;  /* 0x000000000000794d */ /* 0x000fea0003800000 */
.L_x_35:
        /* <DEDUP_REMOVED lines=14> */
.L_x_48:


//--------------------- .text._Z9multiply_jPKdS0_Pd --------------------------
	.section	.text._Z9multiply_jPKdS0_Pd,"ax",@progbits
	.align	128
        .global         _Z9multiply_jPKdS0_Pd
        .type           _Z9multiply_jPKdS0_Pd,@function
        .size           _Z9multiply_jPKdS0_Pd,(.L_x_49 - _Z9multiply_jPKdS0_Pd)
        .other          _Z9multiply_jPKdS0_Pd,@"STO_CUDA_ENTRY STV_DEFAULT"
_Z9multiply_jPKdS0_Pd:
.text._Z9multiply_jPKdS0_Pd:
        /* <DEDUP_REMOVED lines=16> */
[----:B---3--:R-:W-:Y:S01]  /*0100*/  IMAD.WIDE.U32 R8, R11, 0x8, R8 ;  /* 0x000000080b087825 */ /* 0x008fe200078e0008 */
[----:B----4-:R-:W-:-:S07]  /*0110*/  DMUL R6, R2, R4 ;  /* 0x0000000402067228 */ /* 0x010fce0000000000 */
[----:B------:R-:W-:Y:S01]  /*0120*/  STG.E.64 desc[UR4][R8.64], R6 ;  /* 0x0000000608007986 */ /* 0x000fe2000c101b04 */
[----:B------:R-:W-:Y:S05]  /*0130*/  EXIT ;  /* 0x000000000000794d */ /* 0x000fea0003800000 */
.L_x_36:
        /* <DEDUP_REMOVED lines=12> */
.L_x_49:


//--------------------- .text._Z9subtract_jPKdS0_Pd --------------------------
	.section	.text._Z9subtract_jPKdS0_Pd,"ax",@progbits
	.align	128
        .global         _Z9subtract_jPKdS0_Pd
        .type           _Z9subtract_jPKdS0_Pd,@function
        .size           _Z9subtract_jPKdS0_Pd,(.L_x_50 - _Z9subtract_jPKdS0_Pd)
        .other          _Z9subtract_jPKdS0_Pd,@"STO_CUDA_ENTRY STV_DEFAULT"
_Z9subtract_jPKdS0_Pd:
.text._Z9subtract_jPKdS0_Pd:
        /* <DEDUP_REMOVED lines=17> */
[----:B----4-:R-:W-:-:S07]  /*0110*/  DADD R6, R2, -R4 ;  /* 0x0000000002067229 */ /* 0x010fce0000000804 */
[----:B------:R-:W-:Y:S01]  /*0120*/  STG.E.64 desc[UR4][R8.64], R6 ;  /* 0x0000000608007986 */ /* 0x000fe2000c101b04 */
[----:B------:R-:W-:Y:S05]  /*0130*/  EXIT ;  /* 0x000000000000794d */ /* 0x000fea0003800000 */
.L_x_37:
        /* <DEDUP_REMOVED lines=12> */
.L_x_50:


//--------------------- .text._Z4add_jPKdS0_Pd    --------------------------
	.section	.text._Z4add_jPKdS0_Pd,"ax",@progbits
	.align	128
        .global         _Z4add_jPKdS0_Pd
        .type           _Z4add_jPKdS0_Pd,@function
        .size           _Z4add_jPKdS0_Pd,(.L_x_51 - _Z4add_jPKdS0_Pd)
        .other          _Z4add_jPKdS0_Pd,@"STO_CUDA_ENTRY STV_DEFAULT"
_Z4add_jPKdS0_Pd:
.text._Z4add_jPKdS0_Pd:
        /* <DEDUP_REMOVED lines=17> */
[----:B----4-:R-:W-:-:S07]  /*0110*/  DADD R6, R2, R4 ;  /* 0x0000000002067229 */ /* 0x010fce0000000004 */
[----:B------:R-:W-:Y:S01]  /*0120*/  STG.E.64 desc[UR4][R8.64], R6 ;  /* 0x0000000608007986 */ /* 0x000fe2000c101b04 */
[----:B------:R-:W-:Y:S05]  /*0130*/  EXIT ;  /* 0x000000000000794d */ /* 0x000fea0003800000 */
.L_x_38:
        /* <DEDUP_REMOVED lines=12> */
.L_x_51:


//--------------------- .text._Z5zero_jPd         --------------------------
	.section	.text._Z5zero_jPd,"ax",@progbits
	.align	128
        .global         _Z5zero_jPd
        .type           _Z5zero_jPd,@function
        .size           _Z5zero_jPd,(.L_x_52 - _Z5zero_jPd)
        .other          _Z5zero_jPd,@"STO_CUDA_ENTRY STV_DEFAULT"
_Z5zero_jPd:
.text._Z5zero_jPd:
        /* <DEDUP_REMOVED lines=10> */
[----:B0-----:R-:W-:-:S05]  /*00a0*/  IMAD.WIDE.U32 R2, R5, 0x8, R2 ;  /* 0x0000000805027825 */ /* 0x001fca00078e0002 */
[----:B-1----:R-:W-:Y:S01]  /*00b0*/  STG.E.64 desc[UR4][R2.64], RZ ;  /* 0x000000ff02007986 */ /* 0x002fe2000c101b04 */
[----:B------:R-:W-:Y:S05]  /*00c0*/  EXIT ;  /* 0x000000000000794d */ /* 0x000fea0003800000 */
.L_x_39:
        /* <DEDUP_REMOVED lines=11> */
.L_x_52:


//--------------------- .nv.shared.reserved.0     --------------------------
	.section	.nv.shared.reserved.0,"aw",@nobits
	.weak		__nv_reservedSMEM_offset_0_alias
	.size		__nv_reservedSMEM_offset_0_alias, 0, 64
	.other		__nv_reservedSMEM_offset_0_alias,@"STO_CUDA_RESERVED_SHARED STV_DEFAULT"
__nv_reservedSMEM_offset_0_alias:
	.zero		0
	.zero		64


//--------------------- .nv.constant0._Z11reduceCost_jddPKdPd --------------------------
	.section	.nv.constant0._Z11reduceCost_jddPKdPd,"a",@progbits
	.sectionflags	@""
	.align	4
.nv.constant0._Z11reduceCost_jddPKdPd:
	.zero		936


//--------------------- .nv.constant0._Z13sigmoidPrime_jPKdPd --------------------------
	.section	.nv.constant0._Z13sigmoidPrime_jPKdPd,"a",@progbits
	.sectionflags	@""
	.align	4
.nv.constant0._Z13sigmoidPrime_jPKdPd:
	.zero		920


//--------------------- .nv.constant0._Z8sigmoid_jPKdPd --------------------------
	.section	.nv.constant0._Z8sigmoid_jPKdPd,"a",@progbits
	.sectionflags	@""
	.align	4
.nv.constant0._Z8sigmoid_jPKdPd:
	.zero		920


//--------------------- .nv.constant0._Z16dotVectorMatrix_jjPKdS0_Pd --------------------------
	.section	.nv.constant0._Z16dotVectorMatrix_jjPKdS0_Pd,"a",@progbits
	.sectionflags	@""
	.align	4
.nv.constant0._Z16dotVectorMatrix_jjPKdS0_Pd:
	.zero		928


//--------------------- .nv.constant0._Z16dotMatrixVector_jjPKdS0_Pd --------------------------
	.section	.nv.constant0._Z16dotMatrixVector_jjPKdS0_Pd,"a",@progbits
	.sectionflags	@""
	.align	4
.nv.constant0._Z16dotMatrixVector_jjPKdS0_Pd:
	.zero		928


//--------------------- .nv.constant0._Z24dotVectorsWithMatrixOut_jjPKdS0_Pd --------------------------
	.section	.nv.constant0._Z24dotVectorsWithMatrixOut_jjPKdS0_Pd,"a",@progbits
	.sectionflags	@""
	.align	4
.nv.constant0._Z24dotVectorsWithMatrixOut_jjPKdS0_Pd:
	.zero		928


//--------------------- .nv.constant0._Z9multiply_jPKdS0_Pd --------------------------
	.section	.nv.constant0._Z9multiply_jPKdS0_Pd,"a",@progbits
	.sectionflags	@""
	.align	4
.nv.constant0._Z9multiply_jPKdS0_Pd:
	.zero		928


//--------------------- .nv.constant0._Z9subtract_jPKdS0_Pd --------------------------
	.section	.nv.constant0._Z9subtract_jPKdS0_Pd,"a",@progbits
	.sectionflags	@""
	.align	4
.nv.constant0._Z9subtract_jPKdS0_Pd:
	.zero		928


//--------------------- .nv.constant0._Z4add_jPKdS0_Pd --------------------------
	.section	.nv.constant0._Z4add_jPKdS0_Pd,"a",@progbits
	.sectionflags	@""
	.align	4
.nv.constant0._Z4add_jPKdS0_Pd:
	.zero		928


//--------------------- .nv.constant0._Z5zero_jPd --------------------------
	.section	.nv.constant0._Z5zero_jPd,"a",@progbits
	.sectionflags	@""
	.align	4
.nv.constant0._Z5zero_jPd:
	.zero		912


//--------------------- SYMBOLS --------------------------

	.type		.nv.reservedSmem.offset0,@object
	.size		.nv.reservedSmem.offset0,0x4
